def matmul_kernel(
    a_ptr,
    b_ptr,
    c_ptr,
    M,
    N,
    K,
    stride_am,
    stride_ak,
    stride_bk,
    stride_bn,
    stride_cm,
    stride_cn,
    BLOCK_M: tl.constexpr,
    BLOCK_N: tl.constexpr,
    BLOCK_K: tl.constexpr,
    GROUP_M: tl.constexpr,
):
    pid = tl.program_id(axis=0)
    num_pid_m = tl.cdiv(M, BLOCK_M)
    num_pid_n = tl.cdiv(N, BLOCK_N)
    num_pid_in_group = GROUP_M * num_pid_n
    group_id = pid // num_pid_in_group
    first_pid_m = group_id * GROUP_M
    group_size_m = min(num_pid_m - first_pid_m, GROUP_M)
    pid_m = first_pid_m + ((pid % num_pid_in_group) % group_size_m)
    pid_n = (pid % num_pid_in_group) // group_size_m

    offs_am = (pid_m * BLOCK_M + tl.arange(0, BLOCK_M)) % M
    offs_bn = (pid_n * BLOCK_N + tl.arange(0, BLOCK_N)) % N
    offs_k = tl.arange(0, BLOCK_K)
    a_ptrs = a_ptr + offs_am[:, None] * stride_am + offs_k[None, :] * stride_ak
    b_ptrs = b_ptr + offs_k[:, None] * stride_bk + offs_bn[None, :] * stride_bn

    acc = tl.zeros((BLOCK_M, BLOCK_N), dtype=tl.float32)
    for kk in range(0, tl.cdiv(K, BLOCK_K)):
        a = tl.load(a_ptrs, mask=offs_k[None, :] < K - kk * BLOCK_K, other=0.0)
        b = tl.load(b_ptrs, mask=offs_k[:, None] < K - kk * BLOCK_K, other=0.0)
        acc = tl.dot(a, b, acc)
        a_ptrs += BLOCK_K * stride_ak
        b_ptrs += BLOCK_K * stride_bk

    c = acc.to(c_ptr.dtype.element_ty)
    offs_cm = pid_m * BLOCK_M + tl.arange(0, BLOCK_M)
    offs_cn = pid_n * BLOCK_N + tl.arange(0, BLOCK_N)
    c_ptrs = c_ptr + offs_cm[:, None] * stride_cm + offs_cn[None, :] * stride_cn
    mask = (offs_cm[:, None] < M) & (offs_cn[None, :] < N)
    tl.store(c_ptrs, c, mask=mask)

# config = {"BLOCK_K": 32, "BLOCK_M": 256, "BLOCK_N": 64, "GROUP_M": 8, "arch": "sm_100", "dtype": "fp8e4m3", "num_ctas": 1, "num_stages": 3, "num_warps": 16}
# arch = sm_100


// ===== COMPILED SASS (sm_100a) =====

	.target	sm_100a

	.elftype	@"ET_EXEC"


//--------------------- .note.nv.tkinfo           --------------------------
	.section	.note.nv.tkinfo,"",@"SHT_NOTE"
	.sectionflags	@"SHF_NOTE_NV_TKINFO"
	.tkinfo
        /*0018*/ 	.word	0x00000081
        /*0030*/ 	.string	""
        /*0030*/ 	.string	"ptxas-blackwell"
        /*0030*/ 	.string	"Cuda compilation tools, release 12.9, V12.9.86"
        /*0030*/ 	.string	"Build cuda_12.9.r12.9/compiler.36037853_0"
        /*0030*/ 	.string	"-v  -suppress-debug-info  -lineinfo  -arch sm_100a "



//--------------------- .note.nv.cuver            --------------------------
	.section	.note.nv.cuver,"",@"SHT_NOTE"
	.sectionflags	@"SHF_NOTE_NV_CUVER"
        /*0018*/ 	.short	0x0001
        /*001a*/ 	.short	0x0064
        /*001c*/ 	.short	0x0001
        /*001e*/ 	.short	0x0000
        /*0020*/ 	.short	0x0001
        /*0022*/ 	.short	0x0000


//--------------------- .nv.info                  --------------------------
	.section	.nv.info,"",@"SHT_CUDA_INFO"
	.align	4


	//----- nvinfo : EIATTR_REGCOUNT
	.align		4
        /*0000*/ 	.byte	0x04, 0x2f
        /*0002*/ 	.short	(.L_1 - .L_0)
	.align		4
.L_0:
        /*0004*/ 	.word	index@(matmul_kernel)
        /*0008*/ 	.word	0x0000007f


	//----- nvinfo : EIATTR_FRAME_SIZE
	.align		4
.L_1:
        /*000c*/ 	.byte	0x04, 0x11
        /*000e*/ 	.short	(.L_3 - .L_2)
	.align		4
.L_2:
        /*0010*/ 	.word	index@(matmul_kernel)
        /*0014*/ 	.word	0x00000000


	//----- nvinfo : EIATTR_MIN_STACK_SIZE
	.align		4
.L_3:
        /*0018*/ 	.byte	0x04, 0x12
        /*001a*/ 	.short	(.L_5 - .L_4)
	.align		4
.L_4:
        /*001c*/ 	.word	index@(matmul_kernel)
        /*0020*/ 	.word	0x00000000
.L_5:


//--------------------- .nv.info.matmul_kernel    --------------------------
	.section	.nv.info.matmul_kernel,"",@"SHT_CUDA_INFO"
	.sectionflags	@""
	.align	4


	//----- nvinfo : EIATTR_CUDA_API_VERSION
	.align		4
        /*0000*/ 	.byte	0x04, 0x37
        /*0002*/ 	.short	(.L_7 - .L_6)
.L_6:
        /*0004*/ 	.word	0x00000081


	//----- nvinfo : EIATTR_KPARAM_INFO
	.align		4
.L_7:
        /*0008*/ 	.byte	0x04, 0x17
        /*000a*/ 	.short	(.L_9 - .L_8)
.L_8:
        /*000c*/ 	.word	0x00000000
        /*0010*/ 	.short	0x000d
        /*0012*/ 	.short	0x0048
        /*0014*/ 	.byte	0x00, 0xf4, 0x21, 0x00


	//----- nvinfo : EIATTR_KPARAM_INFO
	.align		4
.L_9:
        /*0018*/ 	.byte	0x04, 0x17
        /*001a*/ 	.short	(.L_11 - .L_10)
.L_10:
        /*001c*/ 	.word	0x00000000
        /*0020*/ 	.short	0x000c
        /*0022*/ 	.short	0x0040
        /*0024*/ 	.byte	0x00, 0xf4, 0x21, 0x00


	//----- nvinfo : EIATTR_KPARAM_INFO
	.align		4
.L_11:
        /*0028*/ 	.byte	0x04, 0x17
        /*002a*/ 	.short	(.L_13 - .L_12)
.L_12:
        /*002c*/ 	.word	0x00000000
        /*0030*/ 	.short	0x000b
        /*0032*/ 	.short	0x0038
        /*0034*/ 	.byte	0x00, 0xf0, 0x11, 0x00


	//----- nvinfo : EIATTR_KPARAM_INFO
	.align		4
.L_13:
        /*0038*/ 	.byte	0x04, 0x17
        /*003a*/ 	.short	(.L_15 - .L_14)
.L_14:
        /*003c*/ 	.word	0x00000000
        /*0040*/ 	.short	0x000a
        /*0042*/ 	.short	0x0034
        /*0044*/ 	.byte	0x00, 0xf0, 0x11, 0x00


	//----- nvinfo : EIATTR_KPARAM_INFO
	.align		4
.L_15:
        /*0048*/ 	.byte	0x04, 0x17
        /*004a*/ 	.short	(.L_17 - .L_16)
.L_16:
        /*004c*/ 	.word	0x00000000
        /*0050*/ 	.short	0x0009
        /*0052*/ 	.short	0x0030
        /*0054*/ 	.byte	0x00, 0xf0, 0x11, 0x00


	//----- nvinfo : EIATTR_KPARAM_INFO
	.align		4
.L_17:
        /*0058*/ 	.byte	0x04, 0x17
        /*005a*/ 	.short	(.L_19 - .L_18)
.L_18:
        /*005c*/ 	.word	0x00000000
        /*0060*/ 	.short	0x0008
        /*0062*/ 	.short	0x002c
        /*0064*/ 	.byte	0x00, 0xf0, 0x11, 0x00


	//----- nvinfo : EIATTR_KPARAM_INFO
	.align		4
.L_19:
        /*0068*/ 	.byte	0x04, 0x17
        /*006a*/ 	.short	(.L_21 - .L_20)
.L_20:
        /*006c*/ 	.word	0x00000000
        /*0070*/ 	.short	0x0007
        /*0072*/ 	.short	0x0028
        /*0074*/ 	.byte	0x00, 0xf0, 0x11, 0x00


	//----- nvinfo : EIATTR_KPARAM_INFO
	.align		4
.L_21:
        /*0078*/ 	.byte	0x04, 0x17
        /*007a*/ 	.short	(.L_23 - .L_22)
.L_22:
        /*007c*/ 	.word	0x00000000
        /*0080*/ 	.short	0x0006
        /*0082*/ 	.short	0x0024
        /*0084*/ 	.byte	0x00, 0xf0, 0x11, 0x00


	//----- nvinfo : EIATTR_KPARAM_INFO
	.align		4
.L_23:
        /*0088*/ 	.byte	0x04, 0x17
        /*008a*/ 	.short	(.L_25 - .L_24)
.L_24:
        /*008c*/ 	.word	0x00000000
        /*0090*/ 	.short	0x0005
        /*0092*/ 	.short	0x0020
        /*0094*/ 	.byte	0x00, 0xf0, 0x11, 0x00


	//----- nvinfo : EIATTR_KPARAM_INFO
	.align		4
.L_25:
        /*0098*/ 	.byte	0x04, 0x17
        /*009a*/ 	.short	(.L_27 - .L_26)
.L_26:
        /*009c*/ 	.word	0x00000000
        /*00a0*/ 	.short	0x0004
        /*00a2*/ 	.short	0x001c
        /*00a4*/ 	.byte	0x00, 0xf0, 0x11, 0x00


	//----- nvinfo : EIATTR_KPARAM_INFO
	.align		4
.L_27:
        /*00a8*/ 	.byte	0x04, 0x17
        /*00aa*/ 	.short	(.L_29 - .L_28)
.L_28:
        /*00ac*/ 	.word	0x00000000
        /*00b0*/ 	.short	0x0003
        /*00b2*/ 	.short	0x0018
        /*00b4*/ 	.byte	0x00, 0xf0, 0x11, 0x00


	//----- nvinfo : EIATTR_KPARAM_INFO
	.align		4
.L_29:
        /*00b8*/ 	.byte	0x04, 0x17
        /*00ba*/ 	.short	(.L_31 - .L_30)
.L_30:
        /*00bc*/ 	.word	0x00000000
        /*00c0*/ 	.short	0x0002
        /*00c2*/ 	.short	0x0010
        /*00c4*/ 	.byte	0x00, 0xf4, 0x21, 0x00


	//----- nvinfo : EIATTR_KPARAM_INFO
	.align		4
.L_31:
        /*00c8*/ 	.byte	0x04, 0x17
        /*00ca*/ 	.short	(.L_33 - .L_32)
.L_32:
        /*00cc*/ 	.word	0x00000000
        /*00d0*/ 	.short	0x0001
        /*00d2*/ 	.short	0x0008
        /*00d4*/ 	.byte	0x00, 0xf4, 0x21, 0x00


	//----- nvinfo : EIATTR_KPARAM_INFO
	.align		4
.L_33:
        /*00d8*/ 	.byte	0x04, 0x17
        /*00da*/ 	.short	(.L_35 - .L_34)
.L_34:
        /*00dc*/ 	.word	0x00000000
        /*00e0*/ 	.short	0x0000
        /*00e2*/ 	.short	0x0000
        /*00e4*/ 	.byte	0x00, 0xf4, 0x21, 0x00


	//----- nvinfo : EIATTR_SPARSE_MMA_MASK
	.align		4
.L_35:
        /*00e8*/ 	.byte	0x03, 0x50
        /*00ea*/ 	.short	0x0000


	//----- nvinfo : EIATTR_MAXREG_COUNT
	.align		4
        /*00ec*/ 	.byte	0x03, 0x1b
        /*00ee*/ 	.short	0x0080


	//----- nvinfo : EIATTR_NUM_BARRIERS
	.align		4
        /*00f0*/ 	.byte	0x02, 0x4c
        /*00f2*/ 	.byte	0x01
	.zero		1


	//----- nvinfo : EIATTR_VRC_CTA_INIT_COUNT
	.align		4
        /*00f4*/ 	.byte	0x02, 0x4a
	.zero		1
	.zero		1


	//----- nvinfo : EIATTR_EXIT_INSTR_OFFSETS
	.align		4
        /*00f8*/ 	.byte	0x04, 0x1c
        /*00fa*/ 	.short	(.L_37 - .L_36)


	//   ....[0]....
.L_36:
        /*00fc*/ 	.word	0x00003720


	//   ....[1]....
        /*0100*/ 	.word	0x00003740


	//----- nvinfo : EIATTR_REQNTID
	.align		4
.L_37:
        /*0104*/ 	.byte	0x04, 0x10
        /*0106*/ 	.short	(.L_39 - .L_38)
.L_38:
        /*0108*/ 	.word	0x00000200
        /*010c*/ 	.word	0x00000001
        /*0110*/ 	.word	0x00000001


	//----- nvinfo : EIATTR_CBANK_PARAM_SIZE
	.align		4
.L_39:
        /*0114*/ 	.byte	0x03, 0x19
        /*0116*/ 	.short	0x0050


	//----- nvinfo : EIATTR_PARAM_CBANK
	.align		4
        /*0118*/ 	.byte	0x04, 0x0a
        /*011a*/ 	.short	(.L_41 - .L_40)
	.align		4
.L_40:
        /*011c*/ 	.word	index@(.nv.constant0.matmul_kernel)
        /*0120*/ 	.short	0x0380
        /*0122*/ 	.short	0x0050


	//----- nvinfo : EIATTR_SW_WAR
	.align		4
.L_41:
        /*0124*/ 	.byte	0x04, 0x36
        /*0126*/ 	.short	(.L_43 - .L_42)
.L_42:
        /*0128*/ 	.word	0x00000008
.L_43:


//--------------------- .nv.compat                --------------------------
	.section	.nv.compat,"",@"SHT_CUDA_COMPAT_INFO"
	.align	4
        /*0000*/ 	.byte	0x02, 0x02, 0x02, 0x00, 0x02, 0x05, 0x05, 0x00, 0x02, 0x03, 0x00, 0x00, 0x02, 0x06, 0x01, 0x00


//--------------------- .nv.callgraph             --------------------------
	.section	.nv.callgraph,"",@"SHT_CUDA_CALLGRAPH"
	.align	4
	.sectionentsize	8
	.align		4
        /*0000*/ 	.word	0x00000000
	.align		4
        /*0004*/ 	.word	0xffffffff
	.align		4
        /*0008*/ 	.word	0x00000000
	.align		4
        /*000c*/ 	.word	0xfffffffe
	.align		4
        /*0010*/ 	.word	0x00000000
	.align		4
        /*0014*/ 	.word	0xfffffffd
	.align		4
        /*0018*/ 	.word	0x00000000
	.align		4
        /*001c*/ 	.word	0xfffffffc


//--------------------- .text.matmul_kernel       --------------------------
	.section	.text.matmul_kernel,"ax",@progbits
	.align	128
        .global         matmul_kernel
        .type           matmul_kernel,@function
        .size           matmul_kernel,(.L_x_4 - matmul_kernel)
        .other          matmul_kernel,@"STO_CUDA_ENTRY STV_DEFAULT"
matmul_kernel:
.text.matmul_kernel:
[----:B------:R-:W0:Y:S08]  /*0000*/  LDC R1, c[0x0][0x37c] ;  /* 0x0000df00ff017b82 */ /* 0x000e300000000800 */
[----:B------:R-:W1:Y:S01]  /*0010*/  LDC.64 R8, c[0x0][0x398] ;  /* 0x0000e600ff087b82 */ /* 0x000e620000000a00 */
[----:B------:R-:W2:Y:S01]  /*0020*/  S2R R5, SR_CTAID.X ;  /* 0x0000000000057919 */ /* 0x000ea20000002500 */
[----:B------:R-:W3:Y:S01]  /*0030*/  LDCU UR4, c[0x0][0x3a0] ;  /* 0x00007400ff0477ac */ /* 0x000ee20008000800 */
[----:B------:R-:W-:Y:S01]  /*0040*/  UMOV UR5, 0x400 ;  /* 0x0000040000057882 */ /* 0x000fe20000000000 */
[----:B------:R-:W4:Y:S04]  /*0050*/  LDCU.64 UR8, c[0x0][0x358] ;  /* 0x00006b00ff0877ac */ /* 0x000f280008000a00 */
[----:B------:R-:W5:Y:S01]  /*0060*/  S2UR UR6, SR_CgaCtaId ;  /* 0x00000000000679c3 */ /* 0x000f620000008800 */
[----:B------:R-:W0:Y:S01]  /*0070*/  LDCU UR7, c[0x0][0x3a0] ;  /* 0x00007400ff0777ac */ /* 0x000e220008000800 */
[----:B---3--:R-:W-:Y:S01]  /*0080*/  UIADD3 UR4, UPT, UPT, UR4, 0x1f, URZ ;  /* 0x0000001f04047890 */ /* 0x008fe2000fffe0ff */
[----:B-1----:R-:W-:-:S03]  /*0090*/  VIADD R0, R9, 0x3f ;  /* 0x0000003f09007836 */ /* 0x002fc60000000000 */
[----:B------:R-:W-:Y:S02]  /*00a0*/  UISETP.GT.AND UP0, UPT, UR4, 0x1f, UPT ;  /* 0x0000001f0400788c */ /* 0x000fe4000bf04270 */
[----:B------:R-:W-:Y:S01]  /*00b0*/  SHF.R.S32.HI R3, RZ, 0x1f, R0 ;  /* 0x0000001fff037819 */ /* 0x000fe20000011400 */
[----:B-----5:R-:W-:-:S03]  /*00c0*/  ULEA UR5, UR6, UR5, 0x18 ;  /* 0x0000000506057291 */ /* 0x020fc6000f8ec0ff */
[----:B------:R-:W-:Y:S02]  /*00d0*/  LEA.HI R3, R3, R0, RZ, 0x6 ;  /* 0x0000000003037211 */ /* 0x000fe400078f30ff */
[----:B--2---:R-:W-:Y:S02]  /*00e0*/  IABS R10, R5 ;  /* 0x00000005000a7213 */ /* 0x004fe40000000000 */
[----:B------:R-:W-:-:S05]  /*00f0*/  SHF.R.S32.HI R3, RZ, 0x6, R3 ;  /* 0x00000006ff037819 */ /* 0x000fca0000011403 */
[----:B------:R-:W-:-:S05]  /*0100*/  IMAD.SHL.U32 R4, R3, 0x8, RZ ;  /* 0x0000000803047824 */ /* 0x000fca00078e00ff */
[-C--:B------:R-:W-:Y:S02]  /*0110*/  IABS R7, R4.reuse ;  /* 0x0000000400077213 */ /* 0x080fe40000000000 */
[----:B------:R-:W-:Y:S02]  /*0120*/  IABS R12, R4 ;  /* 0x00000004000c7213 */ /* 0x000fe40000000000 */
[----:B------:R-:W1:Y:S08]  /*0130*/  I2F.RP R0, R7 ;  /* 0x0000000700007306 */ /* 0x000e700000209400 */
[----:B-1----:R-:W1:Y:S02]  /*0140*/  MUFU.RCP R0, R0 ;  /* 0x0000000000007308 */ /* 0x002e640000001000 */
[----:B-1----:R-:W-:-:S02]  /*0150*/  VIADD R2, R0, 0xffffffe ;  /* 0x0ffffffe00027836 */ /* 0x002fc40000000000 */
[----:B------:R-:W-:-:S04]  /*0160*/  IMAD.MOV R0, RZ, RZ, -R12 ;  /* 0x000000ffff007224 */ /* 0x000fc800078e0a0c */
[----:B------:R1:W2:Y:S02]  /*0170*/  F2I.FTZ.U32.TRUNC.NTZ R3, R2 ;  /* 0x0000000200037305 */ /* 0x0002a4000021f000 */
[----:B-1----:R-:W-:Y:S02]  /*0180*/  IMAD.MOV.U32 R2, RZ, RZ, RZ ;  /* 0x000000ffff027224 */ /* 0x002fe400078e00ff */
[----:B--2---:R-:W-:-:S04]  /*0190*/  IMAD.MOV R6, RZ, RZ, -R3 ;  /* 0x000000ffff067224 */ /* 0x004fc800078e0a03 */
[----:B------:R-:W-:Y:S02]  /*01a0*/  IMAD R11, R6, R7, RZ ;  /* 0x00000007060b7224 */ /* 0x000fe400078e02ff */
[----:B------:R-:W-:Y:S02]  /*01b0*/  IMAD.MOV.U32 R6, RZ, RZ, R10 ;  /* 0x000000ffff067224 */ /* 0x000fe400078e000a */
[----:B------:R-:W-:-:S06]  /*01c0*/  IMAD.HI.U32 R3, R3, R11, R2 ;  /* 0x0000000b03037227 */ /* 0x000fcc00078e0002 */
[----:B------:R-:W-:-:S04]  /*01d0*/  IMAD.HI.U32 R3, R3, R6, RZ ;  /* 0x0000000603037227 */ /* 0x000fc800078e00ff */
[----:B------:R-:W-:-:S05]  /*01e0*/  IMAD R0, R3, R0, R6 ;  /* 0x0000000003007224 */ /* 0x000fca00078e0206 */
[----:B------:R-:W-:-:S13]  /*01f0*/  ISETP.GT.U32.AND P1, PT, R7, R0, PT ;  /* 0x000000000700720c */ /* 0x000fda0003f24070 */
[----:B------:R-:W-:Y:S02]  /*0200*/  @!P1 IMAD.IADD R0, R0, 0x1, -R7 ;  /* 0x0000000100009824 */ /* 0x000fe400078e0a07 */
[----:B------:R-:W-:Y:S01]  /*0210*/  @!P1 VIADD R3, R3, 0x1 ;  /* 0x0000000103039836 */ /* 0x000fe20000000000 */
[----:B------:R-:W-:Y:S02]  /*0220*/  ISETP.NE.AND P1, PT, R4, RZ, PT ;  /* 0x000000ff0400720c */ /* 0x000fe40003f25270 */
[----:B------:R-:W-:Y:S02]  /*0230*/  ISETP.GE.U32.AND P0, PT, R0, R7, PT ;  /* 0x000000070000720c */ /* 0x000fe40003f06070 */
[----:B------:R-:W-:-:S04]  /*0240*/  LOP3.LUT R0, R5, R4, RZ, 0x3c, !PT ;  /* 0x0000000405007212 */ /* 0x000fc800078e3cff */
[----:B------:R-:W-:Y:S01]  /*0250*/  ISETP.GE.AND P2, PT, R0, RZ, PT ;  /* 0x000000ff0000720c */ /* 0x000fe20003f46270 */
[----:B------:R-:W-:-:S06]  /*0260*/  VIADD R0, R8, 0xff ;  /* 0x000000ff08007836 */ /* 0x000fcc0000000000 */
[----:B------:R-:W-:-:S04]  /*0270*/  @P0 VIADD R3, R3, 0x1 ;  /* 0x0000000103030836 */ /* 0x000fc80000000000 */
[----:B------:R-:W-:Y:S01]  /*0280*/  IMAD.MOV.U32 R2, RZ, RZ, R3 ;  /* 0x000000ffff027224 */ /* 0x000fe200078e0003 */
[----:B------:R-:W-:-:S03]  /*0290*/  SHF.R.S32.HI R3, RZ, 0x1f, R0 ;  /* 0x0000001fff037819 */ /* 0x000fc60000011400 */
[----:B------:R-:W-:Y:S01]  /*02a0*/  @!P2 IMAD.MOV R2, RZ, RZ, -R2 ;  /* 0x000000ffff02a224 */ /* 0x000fe200078e0a02 */
[----:B------:R-:W-:Y:S02]  /*02b0*/  @!P1 LOP3.LUT R2, RZ, R4, RZ, 0x33, !PT ;  /* 0x00000004ff029212 */ /* 0x000fe400078e33ff */
[----:B------:R-:W-:-:S03]  /*02c0*/  LEA.HI R3, R3, R0, RZ, 0x8 ;  /* 0x0000000003037211 */ /* 0x000fc600078f40ff */
[----:B------:R-:W-:Y:S02]  /*02d0*/  IMAD.SHL.U32 R6, R2, 0x8, RZ ;  /* 0x0000000802067824 */ /* 0x000fe400078e00ff */
[----:B------:R-:W-:-:S03]  /*02e0*/  IMAD.MOV R2, RZ, RZ, -R2 ;  /* 0x000000ffff027224 */ /* 0x000fc600078e0a02 */
[----:B------:R-:W-:Y:S01]  /*02f0*/  LEA.HI.SX32 R3, R3, -R6, 0x18 ;  /* 0x8000000603037211 */ /* 0x000fe200078fc2ff */
[----:B------:R-:W-:-:S03]  /*0300*/  IMAD R4, R4, R2, R5 ;  /* 0x0000000204047224 */ /* 0x000fc600078e0205 */
[----:B------:R-:W-:Y:S02]  /*0310*/  VIMNMX R13, PT, PT, R3, 0x8, PT ;  /* 0x00000008030d7848 */ /* 0x000fe40003fe0100 */
[----:B------:R-:W-:Y:S02]  /*0320*/  IABS R11, R4 ;  /* 0x00000004000b7213 */ /* 0x000fe40000000000 */
[----:B------:R-:W-:-:S04]  /*0330*/  IABS R7, R13 ;  /* 0x0000000d00077213 */ /* 0x000fc80000000000 */
[----:B------:R-:W1:Y:S08]  /*0340*/  I2F.RP R0, R7 ;  /* 0x0000000700007306 */ /* 0x000e700000209400 */
[----:B-1----:R-:W1:Y:S02]  /*0350*/  MUFU.RCP R0, R0 ;  /* 0x0000000000007308 */ /* 0x002e640000001000 */
[----:B-1----:R-:W-:-:S06]  /*0360*/  VIADD R3, R0, 0xffffffe ;  /* 0x0ffffffe00037836 */ /* 0x002fcc0000000000 */
[----:B------:R-:W1:Y:S02]  /*0370*/  F2I.FTZ.U32.TRUNC.NTZ R3, R3 ;  /* 0x0000000300037305 */ /* 0x000e64000021f000 */
[----:B-1----:R-:W-:-:S04]  /*0380*/  IMAD.MOV R10, RZ, RZ, -R3 ;  /* 0x000000ffff0a7224 */ /* 0x002fc800078e0a03 */
[----:B------:R-:W-:Y:S01]  /*0390*/  IMAD.MOV.U32 R2, RZ, RZ, R10 ;  /* 0x000000ffff027224 */ /* 0x000fe200078e000a */
[----:B------:R-:W-:-:S03]  /*03a0*/  IABS R10, R13 ;  /* 0x0000000d000a7213 */ /* 0x000fc60000000000 */
[----:B------:R-:W-:Y:S02]  /*03b0*/  IMAD R5, R2, R7, RZ ;  /* 0x0000000702057224 */ /* 0x000fe400078e02ff */
[----:B------:R-:W-:Y:S02]  /*03c0*/  IMAD.MOV.U32 R2, RZ, RZ, RZ ;  /* 0x000000ffff027224 */ /* 0x000fe400078e00ff */
[----:B------:R-:W-:Y:S02]  /*03d0*/  IMAD.MOV R0, RZ, RZ, -R10 ;  /* 0x000000ffff007224 */ /* 0x000fe400078e0a0a */
[----:B------:R-:W-:Y:S01]  /*03e0*/  IMAD.HI.U32 R2, R3, R5, R2 ;  /* 0x0000000503027227 */ /* 0x000fe200078e0002 */
[----:B------:R-:W-:-:S04]  /*03f0*/  LOP3.LUT R3, R4, R13, RZ, 0x3c, !PT ;  /* 0x0000000d04037212 */ /* 0x000fc800078e3cff */
[----:B------:R-:W-:Y:S01]  /*0400*/  ISETP.GE.AND P2, PT, R3, RZ, PT ;  /* 0x000000ff0300720c */ /* 0x000fe20003f46270 */
[----:B------:R-:W-:-:S04]  /*0410*/  IMAD.HI.U32 R2, R2, R11, RZ ;  /* 0x0000000b02027227 */ /* 0x000fc800078e00ff */
[----:B------:R-:W-:-:S05]  /*0420*/  IMAD R0, R2, R0, R11 ;  /* 0x0000000002007224 */ /* 0x000fca00078e020b */
[----:B------:R-:W-:-:S13]  /*0430*/  ISETP.GT.U32.AND P1, PT, R7, R0, PT ;  /* 0x000000000700720c */ /* 0x000fda0003f24070 */
[----:B------:R-:W-:Y:S02]  /*0440*/  @!P1 IMAD.IADD R0, R0, 0x1, -R7 ;  /* 0x0000000100009824 */ /* 0x000fe400078e0a07 */
[----:B------:R-:W-:Y:S01]  /*0450*/  @!P1 VIADD R2, R2, 0x1 ;  /* 0x0000000102029836 */ /* 0x000fe20000000000 */
[----:B------:R-:W-:Y:S02]  /*0460*/  ISETP.NE.AND P1, PT, R13, RZ, PT ;  /* 0x000000ff0d00720c */ /* 0x000fe40003f25270 */
[----:B------:R-:W-:Y:S02]  /*0470*/  ISETP.GE.U32.AND P0, PT, R0, R7, PT ;  /* 0x000000070000720c */ /* 0x000fe40003f06070 */
[----:B------:R-:W1:Y:S11]  /*0480*/  S2R R0, SR_TID.X ;  /* 0x0000000000007919 */ /* 0x000e760000002100 */
[----:B------:R-:W-:-:S04]  /*0490*/  @P0 VIADD R2, R2, 0x1 ;  /* 0x0000000102020836 */ /* 0x000fc80000000000 */
[----:B------:R-:W-:-:S04]  /*04a0*/  IMAD.MOV.U32 R3, RZ, RZ, R2 ;  /* 0x000000ffff037224 */ /* 0x000fc800078e0002 */
[----:B------:R-:W-:Y:S01]  /*04b0*/  @!P2 IMAD.MOV R3, RZ, RZ, -R3 ;  /* 0x000000ffff03a224 */ /* 0x000fe200078e0a03 */
[----:B------:R-:W-:-:S05]  /*04c0*/  @!P1 LOP3.LUT R3, RZ, R13, RZ, 0x33, !PT ;  /* 0x0000000dff039212 */ /* 0x000fca00078e33ff */
[----:B------:R-:W-:Y:S02]  /*04d0*/  IMAD.MOV R2, RZ, RZ, -R3 ;  /* 0x000000ffff027224 */ /* 0x000fe400078e0a03 */
[----:B------:R-:W-:Y:S02]  /*04e0*/  IMAD.SHL.U32 R3, R3, 0x40, RZ ;  /* 0x0000004003037824 */ /* 0x000fe400078e00ff */
[----:B------:R-:W-:Y:S01]  /*04f0*/  IMAD R2, R13, R2, R4 ;  /* 0x000000020d027224 */ /* 0x000fe200078e0204 */
[----:B-1----:R-:W-:-:S03]  /*0500*/  SHF.R.U32.HI R100, RZ, 0x8, R0 ;  /* 0x00000008ff647819 */ /* 0x002fc60000011600 */
[----:B------:R-:W-:Y:S01]  /*0510*/  IMAD.IADD R2, R6, 0x1, R2 ;  /* 0x0000000106027824 */ /* 0x000fe200078e0202 */
[----:B------:R-:W-:Y:S02]  /*0520*/  LOP3.LUT R5, R0, 0xff, RZ, 0xc0, !PT ;  /* 0x000000ff00057812 */ /* 0x000fe400078ec0ff */
[----:B------:R-:W-:-:S03]  /*0530*/  SGXT.U32 R100, R100, 0x1 ;  /* 0x000000016464781a */ /* 0x000fc60000000000 */
[----:B------:R-:W-:Y:S01]  /*0540*/  IMAD R2, R2, 0x100, R5 ;  /* 0x0000010002027824 */ /* 0x000fe200078e0205 */
[C---:B------:R-:W-:Y:S02]  /*0550*/  LOP3.LUT R66, R100.reuse, 0x2, RZ, 0xfc, !PT ;  /* 0x0000000264427812 */ /* 0x040fe400078efcff */
[C---:B------:R-:W-:Y:S02]  /*0560*/  LOP3.LUT R65, R100.reuse, 0x4, RZ, 0xfc, !PT ;  /* 0x0000000464417812 */ /* 0x040fe400078efcff */
[C---:B------:R-:W-:Y:S02]  /*0570*/  LOP3.LUT R64, R100.reuse, 0x6, RZ, 0xfc, !PT ;  /* 0x0000000664407812 */ /* 0x040fe400078efcff */
[C---:B------:R-:W-:Y:S02]  /*0580*/  LOP3.LUT R59, R100.reuse, 0x8, RZ, 0xfc, !PT ;  /* 0x00000008643b7812 */ /* 0x040fe400078efcff */
[C---:B------:R-:W-:Y:S02]  /*0590*/  LOP3.LUT R58, R100.reuse, 0xa, RZ, 0xfc, !PT ;  /* 0x0000000a643a7812 */ /* 0x040fe400078efcff */
[----:B------:R-:W-:-:S02]  /*05a0*/  LOP3.LUT R57, R100, 0xc, RZ, 0xfc, !PT ;  /* 0x0000000c64397812 */ /* 0x000fc400078efcff */
        /* <DEDUP_REMOVED lines=8> */
[----:B------:R-:W-:Y:S01]  /*0630*/  LOP3.LUT R85, R100, 0x1e, RZ, 0xfc, !PT ;  /* 0x0000001e64557812 */ /* 0x000fe200078efcff */
[----:B0---4-:R-:W-:Y:S06]  /*0640*/  BRA.U UP0, `(.L_x_0) ;  /* 0x0000000100487547 */ /* 0x011fec000b800000 */
[----:B------:R-:W-:Y:S01]  /*0650*/  IMAD.SHL.U32 R4, R0, 0x8, RZ ;  /* 0x0000000800047824 */ /* 0x000fe200078e00ff */
[----:B------:R-:W-:Y:S02]  /*0660*/  CS2R R52, SRZ ;  /* 0x0000000000347805 */ /* 0x000fe4000001ff00 */
[----:B------:R-:W-:Y:S02]  /*0670*/  CS2R R54, SRZ ;  /* 0x0000000000367805 */ /* 0x000fe4000001ff00 */
[----:B------:R-:W-:Y:S02]  /*0680*/  CS2R R48, SRZ ;  /* 0x0000000000307805 */ /* 0x000fe4000001ff00 */
[----:B------:R-:W-:Y:S02]  /*0690*/  CS2R R50, SRZ ;  /* 0x0000000000327805 */ /* 0x000fe4000001ff00 */
[----:B------:R-:W-:Y:S02]  /*06a0*/  CS2R R44, SRZ ;  /* 0x00000000002c7805 */ /* 0x000fe4000001ff00 */
[----:B------:R-:W-:-:S02]  /*06b0*/  CS2R R46, SRZ ;  /* 0x00000000002e7805 */ /* 0x000fc4000001ff00 */
        /* <DEDUP_REMOVED lines=9> */
[----:B------:R-:W-:Y:S01]  /*0750*/  CS2R R26, SRZ ;  /* 0x00000000001a7805 */ /* 0x000fe2000001ff00 */
[----:B------:R-:W-:Y:S06]  /*0760*/  BRA `(.L_x_1) ;  /* 0x0000001800907947 */ /* 0x000fec0003800000 */
.L_x_0:
[----:B------:R-:W-:Y:S01]  /*0770*/  IABS R22, R8 ;  /* 0x0000000800167213 */ /* 0x000fe20000000000 */
[----:B------:R-:W0:Y:S01]  /*0780*/  LDC R68, c[0x0][0x3ac] ;  /* 0x0000eb00ff447b82 */ /* 0x000e220000000800 */
[----:B------:R-:W-:Y:S01]  /*0790*/  IABS R19, R9 ;  /* 0x0000000900137213 */ /* 0x000fe20000000000 */
[----:B------:R-:W1:Y:S01]  /*07a0*/  LDCU.64 UR10, c[0x0][0x388] ;  /* 0x00007100ff0a77ac */ /* 0x000e620008000a00 */
[----:B------:R-:W2:Y:S01]  /*07b0*/  I2F.RP R10, R22 ;  /* 0x00000016000a7306 */ /* 0x000ea20000209400 */
[----:B------:R-:W-:Y:S02]  /*07c0*/  IABS R12, R2 ;  /* 0x00000002000c7213 */ /* 0x000fe40000000000 */
[----:B------:R-:W-:Y:S02]  /*07d0*/  CS2R R52, SRZ ;  /* 0x0000000000347805 */ /* 0x000fe4000001ff00 */
[----:B------:R-:W-:Y:S01]  /*07e0*/  ISETP.GE.AND P6, PT, R2, RZ, PT ;  /* 0x000000ff0200720c */ /* 0x000fe20003fc6270 */
[----:B------:R-:W3:Y:S01]  /*07f0*/  LDCU UR12, c[0x0][0x3a4] ;  /* 0x00007480ff0c77ac */ /* 0x000ee20008000800 */
[----:B------:R-:W-:Y:S01]  /*0800*/  SHF.R.U32.HI R89, RZ, 0x2, R0 ;  /* 0x00000002ff597819 */ /* 0x000fe20000011600 */
[----:B------:R-:W4:Y:S01]  /*0810*/  LDC R98, c[0x0][0x3a8] ;  /* 0x0000ea00ff627b82 */ /* 0x000f220000000800 */
[----:B------:R-:W-:Y:S01]  /*0820*/  CS2R R54, SRZ ;  /* 0x0000000000367805 */ /* 0x000fe2000001ff00 */
[----:B------:R-:W5:Y:S01]  /*0830*/  I2F.RP R6, R19 ;  /* 0x0000001300067306 */ /* 0x000f620000209400 */
[----:B------:R-:W0:Y:S01]  /*0840*/  LDCU.64 UR14, c[0x0][0x380] ;  /* 0x00007000ff0e77ac */ /* 0x000e220008000a00 */
[----:B------:R-:W-:-:S02]  /*0850*/  CS2R R48, SRZ ;  /* 0x0000000000307805 */ /* 0x000fc4000001ff00 */
[----:B------:R-:W-:Y:S02]  /*0860*/  CS2R R50, SRZ ;  /* 0x0000000000327805 */ /* 0x000fe4000001ff00 */
[----:B------:R-:W-:Y:S01]  /*0870*/  CS2R R44, SRZ ;  /* 0x00000000002c7805 */ /* 0x000fe2000001ff00 */
[----:B------:R-:W-:Y:S01]  /*0880*/  USHF.R.S32.HI UR6, URZ, 0x1f, UR4 ;  /* 0x0000001fff067899 */ /* 0x000fe20008011404 */
[----:B------:R-:W-:Y:S02]  /*0890*/  CS2R R46, SRZ ;  /* 0x00000000002e7805 */ /* 0x000fe4000001ff00 */
[----:B------:R-:W-:Y:S01]  /*08a0*/  CS2R R40, SRZ ;  /* 0x0000000000287805 */ /* 0x000fe2000001ff00 */
[----:B--2---:R-:W2:Y:S01]  /*08b0*/  MUFU.RCP R10, R10 ;  /* 0x0000000a000a7308 */ /* 0x004ea20000001000 */
[----:B------:R-:W-:Y:S01]  /*08c0*/  ULEA.HI UR6, UR6, UR4, URZ, 0x5 ;  /* 0x0000000406067291 */ /* 0x000fe2000f8f28ff */
[----:B------:R-:W-:Y:S02]  /*08d0*/  CS2R R42, SRZ ;  /* 0x00000000002a7805 */ /* 0x000fe4000001ff00 */
[----:B------:R-:W-:-:S02]  /*08e0*/  CS2R R36, SRZ ;  /* 0x0000000000247805 */ /* 0x000fc4000001ff00 */
[----:B------:R-:W-:Y:S02]  /*08f0*/  CS2R R38, SRZ ;  /* 0x0000000000267805 */ /* 0x000fe4000001ff00 */
[----:B------:R-:W-:Y:S02]  /*0900*/  CS2R R32, SRZ ;  /* 0x0000000000207805 */ /* 0x000fe4000001ff00 */
[----:B------:R-:W-:Y:S02]  /*0910*/  CS2R R34, SRZ ;  /* 0x0000000000227805 */ /* 0x000fe4000001ff00 */
[----:B------:R-:W-:Y:S01]  /*0920*/  CS2R R28, SRZ ;  /* 0x00000000001c7805 */ /* 0x000fe2000001ff00 */
[----:B-----5:R-:W5:Y:S01]  /*0930*/  MUFU.RCP R6, R6 ;  /* 0x0000000600067308 */ /* 0x020f620000001000 */
[----:B------:R-:W-:Y:S02]  /*0940*/  CS2R R30, SRZ ;  /* 0x00000000001e7805 */ /* 0x000fe4000001ff00 */
[----:B------:R-:W-:Y:S01]  /*0950*/  CS2R R26, SRZ ;  /* 0x00000000001a7805 */ /* 0x000fe2000001ff00 */
[----:B------:R-:W-:Y:S01]  /*0960*/  USHF.R.S32.HI UR6, URZ, 0x5, UR6 ;  /* 0x00000005ff067899 */ /* 0x000fe20008011406 */
[----:B----4-:R-:W-:-:S02]  /*0970*/  IMAD R85, R85, R98, RZ ;  /* 0x0000006255557224 */ /* 0x010fc400078e02ff */
[-C--:B------:R-:W-:Y:S02]  /*0980*/  IMAD R83, R83, R98.reuse, RZ ;  /* 0x0000006253537224 */ /* 0x080fe400078e02ff */
[----:B--2---:R-:W-:Y:S02]  /*0990*/  VIADD R7, R10, 0xffffffe ;  /* 0x0ffffffe0a077836 */ /* 0x004fe40000000000 */
[-C--:B------:R-:W-:Y:S02]  /*09a0*/  IMAD R73, R73, R98.reuse, RZ ;  /* 0x0000006249497224 */ /* 0x080fe400078e02ff */
[----:B------:R-:W-:Y:S02]  /*09b0*/  IMAD R71, R71, R98, RZ ;  /* 0x0000006247477224 */ /* 0x000fe400078e02ff */
[----:B------:R-:W2:Y:S01]  /*09c0*/  F2I.FTZ.U32.TRUNC.NTZ R7, R7 ;  /* 0x0000000700077305 */ /* 0x000ea2000021f000 */
[----:B-----5:R-:W-:Y:S02]  /*09d0*/  VIADD R4, R6, 0xffffffe ;  /* 0x0ffffffe06047836 */ /* 0x020fe40000000000 */
[----:B------:R-:W-:-:S02]  /*09e0*/  IMAD.MOV.U32 R6, RZ, RZ, RZ ;  /* 0x000000ffff067224 */ /* 0x000fc400078e00ff */
[-C--:B------:R-:W-:Y:S02]  /*09f0*/  IMAD R69, R69, R98.reuse, RZ ;  /* 0x0000006245457224 */ /* 0x080fe400078e02ff */
[-C--:B------:R-:W-:Y:S01]  /*0a00*/  IMAD R13, R13, R98.reuse, RZ ;  /* 0x000000620d0d7224 */ /* 0x080fe200078e02ff */
[----:B------:R4:W5:Y:S01]  /*0a10*/  F2I.FTZ.U32.TRUNC.NTZ R5, R4 ;  /* 0x0000000400057305 */ /* 0x000962000021f000 */
[-C--:B------:R-:W-:Y:S02]  /*0a20*/  IMAD R14, R14, R98.reuse, RZ ;  /* 0x000000620e0e7224 */ /* 0x080fe400078e02ff */
[-C--:B------:R-:W-:Y:S02]  /*0a30*/  IMAD R15, R15, R98.reuse, RZ ;  /* 0x000000620f0f7224 */ /* 0x080fe400078e02ff */
[----:B------:R-:W-:Y:S02]  /*0a40*/  IMAD R56, R56, R98, RZ ;  /* 0x0000006238387224 */ /* 0x000fe400078e02ff */
[----:B--2---:R-:W-:-:S02]  /*0a50*/  IMAD.MOV R11, RZ, RZ, -R7 ;  /* 0x000000ffff0b7224 */ /* 0x004fc400078e0a07 */
[----:B------:R-:W-:Y:S02]  /*0a60*/  IMAD R57, R57, R98, RZ ;  /* 0x0000006239397224 */ /* 0x000fe400078e02ff */
[----:B------:R-:W-:Y:S02]  /*0a70*/  IMAD R11, R11, R22, RZ ;  /* 0x000000160b0b7224 */ /* 0x000fe400078e02ff */
[----:B------:R-:W-:Y:S02]  /*0a80*/  IMAD R58, R58, R98, RZ ;  /* 0x000000623a3a7224 */ /* 0x000fe400078e02ff */
[----:B------:R-:W-:Y:S01]  /*0a90*/  IMAD.HI.U32 R10, R7, R11, R6 ;  /* 0x0000000b070a7227 */ /* 0x000fe200078e0006 */
[----:B------:R-:W-:Y:S02]  /*0aa0*/  SHF.R.U32.HI R6, RZ, 0x5, R0 ;  /* 0x00000005ff067819 */ /* 0x000fe40000011600 */
[----:B------:R-:W-:Y:S01]  /*0ab0*/  LEA.HI R7, R0, R3, RZ, 0x1b ;  /* 0x0000000300077211 */ /* 0x000fe200078fd8ff */
[----:B------:R-:W-:Y:S01]  /*0ac0*/  IMAD.MOV.U32 R11, RZ, RZ, R12 ;  /* 0x000000ffff0b7224 */ /* 0x000fe200078e000c */
[----:B----4-:R-:W-:Y:S01]  /*0ad0*/  SGXT.U32 R4, R6, 0x4 ;  /* 0x000000040604781a */ /* 0x010fe20000000000 */
[----:B-----5:R-:W-:-:S02]  /*0ae0*/  IMAD.MOV R12, RZ, RZ, -R5 ;  /* 0x000000ffff0c7224 */ /* 0x020fc400078e0a05 */
[----:B------:R-:W-:Y:S01]  /*0af0*/  IMAD.HI.U32 R10, R10, R11, RZ ;  /* 0x0000000b0a0a7227 */ /* 0x000fe200078e00ff */
[----:B------:R-:W-:-:S03]  /*0b00*/  LOP3.LUT R23, R3, R4, RZ, 0xfc, !PT ;  /* 0x0000000403177212 */ /* 0x000fc600078efcff */
[----:B------:R-:W-:Y:S01]  /*0b10*/  IMAD.MOV R10, RZ, RZ, -R10 ;  /* 0x000000ffff0a7224 */ /* 0x000fe200078e0a0a */
[----:B------:R-:W-:Y:S01]  /*0b20*/  LOP3.LUT R24, R23, 0x20, RZ, 0xfc, !PT ;  /* 0x0000002017187812 */ /* 0x000fe200078efcff */
[----:B------:R-:W-:Y:S01]  /*0b30*/  IMAD.MOV.U32 R6, RZ, RZ, R12 ;  /* 0x000000ffff067224 */ /* 0x000fe200078e000c */
[----:B------:R-:W-:Y:S01]  /*0b40*/  IABS R21, R23 ;  /* 0x0000001700157213 */ /* 0x000fe20000000000 */
[----:B------:R-:W-:Y:S01]  /*0b50*/  IMAD R11, R22, R10, R11 ;  /* 0x0000000a160b7224 */ /* 0x000fe200078e020b */
[----:B------:R-:W-:Y:S01]  /*0b60*/  IABS R16, R24 ;  /* 0x0000001800107213 */ /* 0x000fe20000000000 */
[C---:B------:R-:W-:Y:S02]  /*0b70*/  VIADD R20, R7.reuse, 0x30 ;  /* 0x0000003007147836 */ /* 0x040fe40000000000 */
[----:B------:R-:W-:Y:S01]  /*0b80*/  IMAD R17, R6, R19, RZ ;  /* 0x0000001306117224 */ /* 0x000fe200078e02ff */
[----:B------:R-:W-:Y:S01]  /*0b90*/  ISETP.GT.U32.AND P0, PT, R22, R11, PT ;  /* 0x0000000b1600720c */ /* 0x000fe20003f04070 */
[----:B------:R-:W-:Y:S01]  /*0ba0*/  IMAD.MOV.U32 R4, RZ, RZ, RZ ;  /* 0x000000ffff047224 */ /* 0x000fe200078e00ff */
[----:B------:R-:W-:Y:S01]  /*0bb0*/  IABS R12, R20 ;  /* 0x00000014000c7213 */ /* 0x000fe20000000000 */
[----:B------:R-:W-:-:S02]  /*0bc0*/  VIADD R7, R7, 0x10 ;  /* 0x0000001007077836 */ /* 0x000fc40000000000 */
[----:B------:R-:W-:-:S03]  /*0bd0*/  IMAD.HI.U32 R4, R5, R17, R4 ;  /* 0x0000001105047227 */ /* 0x000fc600078e0004 */
[----:B------:R-:W-:Y:S01]  /*0be0*/  IABS R18, R7 ;  /* 0x0000000700127213 */ /* 0x000fe20000000000 */
[----:B------:R-:W-:Y:S01]  /*0bf0*/  IMAD R59, R59, R98, RZ ;  /* 0x000000623b3b7224 */ /* 0x000fe200078e02ff */
[----:B------:R-:W-:Y:S01]  /*0c00*/  ISETP.GE.AND P1, PT, R7, RZ, PT ;  /* 0x000000ff0700720c */ /* 0x000fe20003f26270 */
[----:B------:R-:W-:Y:S01]  /*0c10*/  IMAD.HI.U32 R5, R4, R12, RZ ;  /* 0x0000000c04057227 */ /* 0x000fe200078e00ff */
[----:B------:R-:W-:-:S03]  /*0c20*/  SHF.R.S32.HI R7, RZ, 0x2, R0 ;  /* 0x00000002ff077819 */ /* 0x000fc60000011400 */
[----:B------:R-:W-:Y:S01]  /*0c30*/  @!P0 IMAD.IADD R11, R11, 0x1, -R22 ;  /* 0x000000010b0b8824 */ /* 0x000fe200078e0a16 */
[----:B------:R-:W-:Y:S01]  /*0c40*/  ISETP.GE.AND P0, PT, R20, RZ, PT ;  /* 0x000000ff1400720c */ /* 0x000fe20003f06270 */
[----:B------:R-:W-:Y:S01]  /*0c50*/  IMAD.HI.U32 R6, R4, R16, RZ ;  /* 0x0000001004067227 */ /* 0x000fe200078e00ff */
[----:B------:R-:W-:Y:S02]  /*0c60*/  SGXT R7, R7, 0x1 ;  /* 0x000000010707781a */ /* 0x000fe40000000200 */
[----:B------:R-:W-:Y:S01]  /*0c70*/  ISETP.GT.U32.AND P3, PT, R22, R11, PT ;  /* 0x0000000b1600720c */ /* 0x000fe20003f64070 */
[----:B------:R-:W-:-:S04]  /*0c80*/  IMAD.HI.U32 R10, R4, R18, RZ ;  /* 0x00000012040a7227 */ /* 0x000fc800078e00ff */
[----:B------:R-:W-:Y:S02]  /*0c90*/  IMAD.MOV R5, RZ, RZ, -R5 ;  /* 0x000000ffff057224 */ /* 0x000fe400078e0a05 */
[----:B------:R-:W-:Y:S02]  /*0ca0*/  IMAD.MOV R17, RZ, RZ, -R6 ;  /* 0x000000ffff117224 */ /* 0x000fe400078e0a06 */
[----:B------:R-:W-:Y:S02]  /*0cb0*/  IMAD.MOV R20, RZ, RZ, -R10 ;  /* 0x000000ffff147224 */ /* 0x000fe400078e0a0a */
[----:B------:R-:W-:-:S04]  /*0cc0*/  IMAD.HI.U32 R4, R4, R21, RZ ;  /* 0x0000001504047227 */ /* 0x000fc800078e00ff */
[C---:B------:R-:W-:Y:S02]  /*0cd0*/  IMAD R6, R19.reuse, R5, R12 ;  /* 0x0000000513067224 */ /* 0x040fe400078e020c */
[C---:B------:R-:W-:Y:S02]  /*0ce0*/  IMAD R10, R19.reuse, R17, R16 ;  /* 0x00000011130a7224 */ /* 0x040fe400078e0210 */
[----:B------:R-:W-:Y:S01]  /*0cf0*/  IMAD.MOV R4, RZ, RZ, -R4 ;  /* 0x000000ffff047224 */ /* 0x000fe200078e0a04 */
[C---:B------:R-:W-:Y:S01]  /*0d00*/  ISETP.GT.U32.AND P2, PT, R19.reuse, R6, PT ;  /* 0x000000061300720c */ /* 0x040fe20003f44070 */
[----:B------:R-:W-:Y:S01]  /*0d10*/  IMAD R12, R19, R20, R18 ;  /* 0x00000014130c7224 */ /* 0x000fe200078e0212 */
[----:B------:R-:W-:Y:S01]  /*0d20*/  LOP3.LUT R18, R7, 0x90, RZ, 0xc0, !PT ;  /* 0x0000009007127812 */ /* 0x000fe200078ec0ff */
[----:B------:R-:W-:Y:S01]  /*0d30*/  @!P3 IMAD.IADD R11, R11, 0x1, -R22 ;  /* 0x000000010b0bb824 */ /* 0x000fe200078e0a16 */
[C---:B------:R-:W-:Y:S01]  /*0d40*/  ISETP.GT.U32.AND P3, PT, R19.reuse, R10, PT ;  /* 0x0000000a1300720c */ /* 0x040fe20003f64070 */
[C---:B------:R-:W-:Y:S01]  /*0d50*/  IMAD R16, R19.reuse, R4, R21 ;  /* 0x0000000413107224 */ /* 0x040fe200078e0215 */
[C---:B------:R-:W-:Y:S01]  /*0d60*/  ISETP.GT.U32.AND P4, PT, R19.reuse, R12, PT ;  /* 0x0000000c1300720c */ /* 0x040fe20003f84070 */
[C---:B------:R-:W-:Y:S01]  /*0d70*/  IMAD.SHL.U32 R5, R0.reuse, 0x20, RZ ;  /* 0x0000002000057824 */ /* 0x040fe200078e00ff */
[----:B------:R-:W-:Y:S01]  /*0d80*/  LOP3.LUT R4, R0, 0x3, RZ, 0xc0, !PT ;  /* 0x0000000300047812 */ /* 0x000fe200078ec0ff */
[----:B------:R-:W-:Y:S01]  /*0d90*/  IMAD.MOV.U32 R17, RZ, RZ, R11 ;  /* 0x000000ffff117224 */ /* 0x000fe200078e000b */
[----:B------:R-:W-:Y:S01]  /*0da0*/  ISETP.GT.U32.AND P5, PT, R19, R16, PT ;  /* 0x000000101300720c */ /* 0x000fe20003fa4070 */
[----:B------:R-:W-:Y:S01]  /*0db0*/  IMAD R64, R64, R98, RZ ;  /* 0x0000006240407224 */ /* 0x000fe200078e02ff */
[----:B------:R-:W-:Y:S01]  /*0dc0*/  LOP3.LUT R18, R18, 0x260, R5, 0xf8, !PT ;  /* 0x0000026012127812 */ /* 0x000fe200078ef805 */
[----:B------:R-:W-:-:S02]  /*0dd0*/  @!P2 IMAD.IADD R6, R6, 0x1, -R19 ;  /* 0x000000010606a824 */ /* 0x000fc400078e0a13 */
[----:B------:R-:W-:Y:S02]  /*0de0*/  IMAD.SHL.U32 R5, R0, 0x2, RZ ;  /* 0x0000000200057824 */ /* 0x000fe400078e00ff */
[--C-:B------:R-:W-:Y:S01]  /*0df0*/  @!P3 IMAD.IADD R10, R10, 0x1, -R19.reuse ;  /* 0x000000010a0ab824 */ /* 0x100fe200078e0a13 */
[C---:B------:R-:W-:Y:S01]  /*0e00*/  ISETP.GT.U32.AND P2, PT, R19.reuse, R6, PT ;  /* 0x000000061300720c */ /* 0x040fe20003f44070 */
[--C-:B------:R-:W-:Y:S01]  /*0e10*/  @!P4 IMAD.IADD R12, R12, 0x1, -R19.reuse ;  /* 0x000000010c0cc824 */ /* 0x100fe200078e0a13 */
[----:B------:R-:W-:Y:S01]  /*0e20*/  ISETP.NE.AND P3, PT, R8, RZ, PT ;  /* 0x000000ff0800720c */ /* 0x000fe20003f65270 */
[----:B------:R-:W-:Y:S01]  /*0e30*/  IMAD R4, R4, 0x420, RZ ;  /* 0x0000042004047824 */ /* 0x000fe200078e02ff */
[C---:B------:R-:W-:Y:S01]  /*0e40*/  ISETP.GT.U32.AND P4, PT, R19.reuse, R10, PT ;  /* 0x0000000a1300720c */ /* 0x040fe20003f84070 */
[----:B------:R-:W-:Y:S01]  /*0e50*/  @!P5 IMAD.IADD R16, R16, 0x1, -R19 ;  /* 0x000000011010d824 */ /* 0x000fe200078e0a13 */
[----:B------:R-:W-:Y:S01]  /*0e60*/  ISETP.GT.U32.AND P5, PT, R19, R12, PT ;  /* 0x0000000c1300720c */ /* 0x000fe20003fa4070 */
[----:B------:R-:W-:Y:S01]  /*0e70*/  @!P6 IMAD.MOV R17, RZ, RZ, -R17 ;  /* 0x000000ffff11e224 */ /* 0x000fe200078e0a11 */
[----:B------:R-:W-:Y:S01]  /*0e80*/  LOP3.LUT R7, R18, 0x10, R5, 0x78, !PT ;  /* 0x0000001012077812 */ /* 0x000fe200078e7805 */
[-C--:B------:R-:W-:Y:S01]  /*0e90*/  IMAD R65, R65, R98.reuse, RZ ;  /* 0x0000006241417224 */ /* 0x080fe200078e02ff */
[----:B------:R-:W-:Y:S01]  /*0ea0*/  LOP3.LUT R5, R0, 0x1f, RZ, 0xc0, !PT ;  /* 0x0000001f00057812 */ /* 0x000fe200078ec0ff */
[----:B------:R-:W-:Y:S01]  /*0eb0*/  IMAD R66, R66, R98, RZ ;  /* 0x0000006242427224 */ /* 0x000fe200078e02ff */
[----:B------:R-:W-:Y:S01]  /*0ec0*/  ISETP.GT.U32.AND P6, PT, R19, R16, PT ;  /* 0x000000101300720c */ /* 0x000fe20003fc4070 */
[----:B------:R-:W-:Y:S01]  /*0ed0*/  @!P2 IMAD.IADD R6, R6, 0x1, -R19 ;  /* 0x000000010606a824 */ /* 0x000fe200078e0a13 */
[----:B------:R-:W-:Y:S01]  /*0ee0*/  LOP3.LUT R89, R4, 0x77, R89, 0x78, !PT ;  /* 0x0000007704597812 */ /* 0x000fe200078e7859 */
[----:B0-----:R-:W-:Y:S01]  /*0ef0*/  IMAD R11, R5, R68, RZ ;  /* 0x00000044050b7224 */ /* 0x001fe200078e02ff */
[----:B------:R-:W-:Y:S01]  /*0f00*/  ISETP.GE.AND P2, PT, R23, RZ, PT ;  /* 0x000000ff1700720c */ /* 0x000fe20003f46270 */
[--C-:B------:R-:W-:Y:S01]  /*0f10*/  @!P4 IMAD.IADD R10, R10, 0x1, -R19.reuse ;  /* 0x000000010a0ac824 */ /* 0x100fe200078e0a13 */
[----:B------:R-:W-:Y:S01]  /*0f20*/  ISETP.GE.AND P4, PT, R24, RZ, PT ;  /* 0x000000ff1800720c */ /* 0x000fe20003f86270 */
[----:B------:R-:W-:Y:S01]  /*0f30*/  IMAD.SHL.U32 R4, R0, 0x8, RZ ;  /* 0x0000000800047824 */ /* 0x000fe200078e00ff */
[----:B------:R-:W-:Y:S01]  /*0f40*/  @!P3 LOP3.LUT R17, RZ, R8, RZ, 0x33, !PT ;  /* 0x00000008ff11b212 */ /* 0x000fe200078e33ff */
[--C-:B------:R-:W-:Y:S01]  /*0f50*/  @!P5 IMAD.IADD R12, R12, 0x1, -R19.reuse ;  /* 0x000000010c0cd824 */ /* 0x100fe200078e0a13 */
[----:B-1----:R-:W-:Y:S01]  /*0f60*/  IADD3 R5, P5, PT, R11, UR10, RZ ;  /* 0x0000000a0b057c10 */ /* 0x002fe2000ffbe0ff */
[----:B------:R-:W0:Y:S01]  /*0f70*/  LDCU UR10, c[0x0][0x3b0] ;  /* 0x00007600ff0a77ac */ /* 0x000e220008000800 */
[----:B------:R-:W-:Y:S01]  /*0f80*/  LOP3.LUT R86, R4, 0x100, RZ, 0xc0, !PT ;  /* 0x0000010004567812 */ /* 0x000fe200078ec0ff */
[----:B---3--:R-:W-:Y:S01]  /*0f90*/  IMAD R17, R17, UR12, RZ ;  /* 0x0000000c11117c24 */ /* 0x008fe2000f8e02ff */
[----:B------:R-:W-:Y:S01]  /*0fa0*/  ISETP.NE.AND P3, PT, R9, RZ, PT ;  /* 0x000000ff0900720c */ /* 0x000fe20003f65270 */
[----:B------:R-:W-:Y:S01]  /*0fb0*/  @!P6 IMAD.IADD R16, R16, 0x1, -R19 ;  /* 0x000000011010e824 */ /* 0x000fe200078e0a13 */
[----:B------:R-:W-:Y:S01]  /*0fc0*/  IADD3 R86, PT, PT, R7, UR5, R86 ;  /* 0x0000000507567c10 */ /* 0x000fe2000fffe056 */
[----:B------:R-:W-:Y:S01]  /*0fd0*/  @!P1 IMAD.MOV R12, RZ, RZ, -R12 ;  /* 0x000000ffff0c9224 */ /* 0x000fe200078e0a0c */
[----:B------:R-:W-:Y:S01]  /*0fe0*/  LOP3.LUT R7, RZ, R9, RZ, 0x33, !PT ;  /* 0x00000009ff077212 */ /* 0x000fe200078e33ff */
[----:B------:R-:W-:Y:S01]  /*0ff0*/  @!P0 IMAD.MOV R6, RZ, RZ, -R6 ;  /* 0x000000ffff068224 */ /* 0x000fe200078e0a06 */
[----:B------:R-:W-:Y:S01]  /*1000*/  IADD3 R9, P0, PT, R17, UR14, RZ ;  /* 0x0000000e11097c10 */ /* 0x000fe2000ff1e0ff */
[----:B------:R-:W-:Y:S01]  /*1010*/  @!P4 IMAD.MOV R10, RZ, RZ, -R10 ;  /* 0x000000ffff0ac224 */ /* 0x000fe200078e0a0a */
[C---:B------:R-:W-:Y:S01]  /*1020*/  SEL R82, R7.reuse, R12, !P3 ;  /* 0x0000000c07527207 */ /* 0x040fe20005800000 */
[----:B------:R-:W-:Y:S01]  /*1030*/  @!P2 IMAD.MOV R16, RZ, RZ, -R16 ;  /* 0x000000ffff10a224 */ /* 0x000fe200078e0a10 */
[----:B------:R-:W-:Y:S01]  /*1040*/  SEL R70, R7, R6, !P3 ;  /* 0x0000000607467207 */ /* 0x000fe20005800000 */
[----:B------:R-:W-:Y:S01]  /*1050*/  IMAD.SHL.U32 R67, R98, 0x20, RZ ;  /* 0x0000002062437824 */ /* 0x000fe200078e00ff */
[----:B------:R-:W-:-:S02]  /*1060*/  LEA.HI.X.SX32 R12, R17, UR15, 0x1, P0 ;  /* 0x0000000f110c7c11 */ /* 0x000fc400080f0eff */
[----:B------:R-:W-:Y:S02]  /*1070*/  CS2R R24, SRZ ;  /* 0x0000000000187805 */ /* 0x000fe4000001ff00 */
[----:B------:R-:W-:Y:S01]  /*1080*/  LOP3.LUT P0, RZ, R0, 0x100, RZ, 0xc0, !PT ;  /* 0x0000010000ff7812 */ /* 0x000fe2000780c0ff */
[----:B0-----:R-:W-:Y:S01]  /*1090*/  IMAD R70, R70, UR10, RZ ;  /* 0x0000000a46467c24 */ /* 0x001fe2000f8e02ff */
[----:B------:R-:W-:Y:S01]  /*10a0*/  SHF.R.S32.HI R6, RZ, 0x7, R0 ;  /* 0x00000007ff067819 */ /* 0x000fe20000011400 */
[----:B------:R-:W-:Y:S01]  /*10b0*/  IMAD R82, R82, UR10, RZ ;  /* 0x0000000a52527c24 */ /* 0x000fe2000f8e02ff */
[C---:B------:R-:W-:Y:S01]  /*10c0*/  SEL R72, R7.reuse, R10, !P3 ;  /* 0x0000000a07487207 */ /* 0x040fe20005800000 */
[----:B------:R-:W-:Y:S01]  /*10d0*/  IMAD R98, R100, R98, RZ ;  /* 0x0000006264627224 */ /* 0x000fe200078e02ff */
[----:B------:R-:W-:Y:S01]  /*10e0*/  SEL R84, R7, R16, !P3 ;  /* 0x0000001007547207 */ /* 0x000fe20005800000 */
[----:B------:R-:W-:Y:S01]  /*10f0*/  IMAD.SHL.U32 R68, R68, 0x20, RZ ;  /* 0x0000002044447824 */ /* 0x000fe200078e00ff */
[----:B------:R-:W-:Y:S01]  /*1100*/  SGXT R6, R6, 0x1 ;  /* 0x000000010606781a */ /* 0x000fe20000000200 */
[----:B------:R-:W-:Y:S01]  /*1110*/  IMAD R72, R72, UR10, RZ ;  /* 0x0000000a48487c24 */ /* 0x000fe2000f8e02ff */
[----:B------:R-:W-:Y:S01]  /*1120*/  SEL R97, RZ, 0x108, !P0 ;  /* 0x00000108ff617807 */ /* 0x000fe20004000000 */
[----:B------:R-:W-:Y:S01]  /*1130*/  IMAD R84, R84, UR10, RZ ;  /* 0x0000000a54547c24 */ /* 0x000fe2000f8e02ff */
[----:B------:R-:W-:-:S02]  /*1140*/  LOP3.LUT R87, R6, 0x90, RZ, 0xc0, !PT ;  /* 0x0000009006577812 */ /* 0x000fc400078ec0ff */
[--C-:B------:R-:W-:Y:S02]  /*1150*/  LOP3.LUT R97, R97, 0xff, R0.reuse, 0x78, !PT ;  /* 0x000000ff61617812 */ /* 0x100fe400078e7800 */
[----:B------:R-:W-:Y:S02]  /*1160*/  LEA.HI.X.SX32 R11, R11, UR11, 0x1, P5 ;  /* 0x0000000b0b0b7c11 */ /* 0x000fe4000a8f0eff */
[----:B------:R-:W-:Y:S02]  /*1170*/  LOP3.LUT R87, R87, 0x17f, R0, 0x78, !PT ;  /* 0x0000017f57577812 */ /* 0x000fe400078e7800 */
[C---:B------:R-:W-:Y:S02]  /*1180*/  LOP3.LUT R96, R97.reuse, 0x10, RZ, 0x3c, !PT ;  /* 0x0000001061607812 */ /* 0x040fe400078e3cff */
[C---:B------:R-:W-:Y:S02]  /*1190*/  LOP3.LUT R95, R97.reuse, 0x20, RZ, 0x3c, !PT ;  /* 0x00000020615f7812 */ /* 0x040fe400078e3cff */
[----:B------:R-:W-:-:S02]  /*11a0*/  LOP3.LUT R94, R97, 0x30, RZ, 0x3c, !PT ;  /* 0x00000030615e7812 */ /* 0x000fc400078e3cff */
[C---:B------:R-:W-:Y:S02]  /*11b0*/  LOP3.LUT R93, R97.reuse, 0x40, RZ, 0x3c, !PT ;  /* 0x00000040615d7812 */ /* 0x040fe400078e3cff */
[C---:B------:R-:W-:Y:S02]  /*11c0*/  LOP3.LUT R92, R97.reuse, 0x50, RZ, 0x3c, !PT ;  /* 0x00000050615c7812 */ /* 0x040fe400078e3cff */
[C---:B------:R-:W-:Y:S02]  /*11d0*/  LOP3.LUT R91, R97.reuse, 0x60, RZ, 0x3c, !PT ;  /* 0x00000060615b7812 */ /* 0x040fe400078e3cff */
[----:B------:R-:W-:Y:S02]  /*11e0*/  LOP3.LUT R90, R97, 0x70, RZ, 0x3c, !PT ;  /* 0x00000070615a7812 */ /* 0x000fe400078e3cff */
[----:B------:R-:W-:Y:S02]  /*11f0*/  LOP3.LUT R88, R89, 0x210, RZ, 0x3c, !PT ;  /* 0x0000021059587812 */ /* 0x000fe400078e3cff */
[----:B------:R-:W-:-:S02]  /*1200*/  SHF.R.S32.HI R8, RZ, 0x1f, R70 ;  /* 0x0000001fff087819 */ /* 0x000fc40000011446 */
[----:B------:R-:W-:Y:S02]  /*1210*/  SHF.R.S32.HI R7, RZ, 0x1f, R72 ;  /* 0x0000001fff077819 */ /* 0x000fe40000011448 */
[----:B------:R-:W-:Y:S02]  /*1220*/  SHF.R.S32.HI R6, RZ, 0x1f, R82 ;  /* 0x0000001fff067819 */ /* 0x000fe40000011452 */
[----:B------:R-:W-:-:S07]  /*1230*/  SHF.R.S32.HI R10, RZ, 0x1f, R84 ;  /* 0x0000001fff0a7819 */ /* 0x000fce0000011454 */
.L_x_2:
[C---:B------:R-:W-:Y:S02]  /*1240*/  LOP3.LUT R16, R100.reuse, 0x2, RZ, 0xfc, !PT ;  /* 0x0000000264107812 */ /* 0x040fe400078efcff */
[----:B------:R-:W-:Y:S02]  /*1250*/  ISETP.GE.AND P3, PT, R100, UR7, PT ;  /* 0x0000000764007c0c */ /* 0x000fe4000bf66270 */
[----:B------:R-:W-:Y:S02]  /*1260*/  ISETP.GE.AND P1, PT, R16, UR7, PT ;  /* 0x0000000710007c0c */ /* 0x000fe4000bf26270 */
[----:B------:R-:W-:Y:S02]  /*1270*/  LOP3.LUT R16, R100, 0x6, RZ, 0xfc, !PT ;  /* 0x0000000664107812 */ /* 0x000fe400078efcff */
[----:B------:R-:W-:Y:S02]  /*1280*/  IADD3 R20, P0, PT, R98, R9, RZ ;  /* 0x0000000962147210 */ /* 0x000fe40007f1e0ff */
[----:B------:R-:W-:-:S02]  /*1290*/  ISETP.GE.AND P2, PT, R16, UR7, PT ;  /* 0x0000000710007c0c */ /* 0x000fc4000bf46270 */
[C---:B------:R-:W-:Y:S02]  /*12a0*/  LOP3.LUT R16, R100.reuse, 0xa, RZ, 0xfc, !PT ;  /* 0x0000000a64107812 */ /* 0x040fe400078efcff */
[----:B------:R-:W-:Y:S02]  /*12b0*/  LOP3.LUT R17, R100, 0x4, RZ, 0xfc, !PT ;  /* 0x0000000464117812 */ /* 0x000fe400078efcff */
[----:B------:R-:W-:Y:S02]  /*12c0*/  PRMT R62, RZ, 0x7610, R62 ;  /* 0x00007610ff3e7816 */ /* 0x000fe4000000003e */
[----:B------:R-:W-:Y:S02]  /*12d0*/  LEA.HI.X.SX32 R21, R98, R12, 0x1, P0 ;  /* 0x0000000c62157211 */ /* 0x000fe400000f0eff */
[----:B------:R-:W-:Y:S02]  /*12e0*/  ISETP.GE.AND P0, PT, R16, UR7, PT ;  /* 0x0000000710007c0c */ /* 0x000fe4000bf06270 */
[----:B------:R-:W-:Y:S01]  /*12f0*/  IADD3 R18, P6, PT, R66, R9, RZ ;  /* 0x0000000942127210 */ /* 0x000fe20007fde0ff */
[----:B------:R0:W2:Y:S01]  /*1300*/  @!P3 LDG.E.U8 R62, desc[UR8][R20.64] ;  /* 0x00000008143eb981 */ /* 0x0000a2000c1e1100 */
[----:B------:R-:W-:-:S02]  /*1310*/  LOP3.LUT R16, R100, 0xc, RZ, 0xfc, !PT ;  /* 0x0000000c64107812 */ /* 0x000fc400078efcff */
[----:B------:R-:W-:Y:S02]  /*1320*/  ISETP.GE.AND P5, PT, R17, UR7, PT ;  /* 0x0000000711007c0c */ /* 0x000fe4000bfa6270 */
[----:B------:R-:W-:Y:S02]  /*1330*/  PRMT R63, RZ, 0x7610, R63 ;  /* 0x00007610ff3f7816 */ /* 0x000fe4000000003f */
[----:B------:R-:W-:Y:S02]  /*1340*/  LOP3.LUT R17, R100, 0x8, RZ, 0xfc, !PT ;  /* 0x0000000864117812 */ /* 0x000fe400078efcff */
[----:B------:R-:W-:Y:S02]  /*1350*/  LEA.HI.X.SX32 R19, R66, R12, 0x1, P6 ;  /* 0x0000000c42137211 */ /* 0x000fe400030f0eff */
[----:B------:R-:W-:Y:S02]  /*1360*/  ISETP.GE.AND P3, PT, R16, UR7, PT ;  /* 0x0000000710007c0c */ /* 0x000fe4000bf66270 */
[----:B------:R-:W-:Y:S01]  /*1370*/  IADD3 R16, P6, PT, R65, R9, RZ ;  /* 0x0000000941107210 */ /* 0x000fe20007fde0ff */
[----:B------:R1:W3:Y:S01]  /*1380*/  @!P1 LDG.E.U8 R63, desc[UR8][R18.64] ;  /* 0x00000008123f9981 */ /* 0x0002e2000c1e1100 */
[----:B------:R-:W-:-:S02]  /*1390*/  LOP3.LUT R22, R100, 0xe, RZ, 0xfc, !PT ;  /* 0x0000000e64167812 */ /* 0x000fc400078efcff */
[----:B------:R-:W-:Y:S02]  /*13a0*/  ISETP.GE.AND P4, PT, R17, UR7, PT ;  /* 0x0000000711007c0c */ /* 0x000fe4000bf86270 */
[----:B------:R-:W-:Y:S02]  /*13b0*/  PRMT R74, RZ, 0x7610, R74 ;  /* 0x00007610ff4a7816 */ /* 0x000fe4000000004a */
[----:B------:R-:W-:Y:S02]  /*13c0*/  LEA.HI.X.SX32 R17, R65, R12, 0x1, P6 ;  /* 0x0000000c41117211 */ /* 0x000fe400030f0eff */
[----:B------:R-:W-:Y:S02]  /*13d0*/  ISETP.GE.AND P1, PT, R22, UR7, PT ;  /* 0x0000000716007c0c */ /* 0x000fe4000bf26270 */
[----:B------:R-:W-:Y:S01]  /*13e0*/  IADD3 R22, P6, PT, R64, R9, RZ ;  /* 0x0000000940167210 */ /* 0x000fe20007fde0ff */
[----:B------:R4:W5:Y:S01]  /*13f0*/  @!P5 LDG.E.U8 R74, desc[UR8][R16.64] ;  /* 0x00000008104ad981 */ /* 0x000962000c1e1100 */
[----:B0-----:R-:W-:-:S02]  /*1400*/  LOP3.LUT R20, R100, 0x10, RZ, 0xfc, !PT ;  /* 0x0000001064147812 */ /* 0x001fc400078efcff */
[----:B------:R-:W-:Y:S02]  /*1410*/  PRMT R75, RZ, 0x7610, R75 ;  /* 0x00007610ff4b7816 */ /* 0x000fe4000000004b */
[----:B------:R-:W-:Y:S02]  /*1420*/  LEA.HI.X.SX32 R23, R64, R12, 0x1, P6 ;  /* 0x0000000c40177211 */ /* 0x000fe400030f0eff */
[----:B------:R-:W-:Y:S02]  /*1430*/  ISETP.GE.AND P5, PT, R20, UR7, PT ;  /* 0x0000000714007c0c */ /* 0x000fe4000bfa6270 */
[----:B------:R-:W-:Y:S01]  /*1440*/  IADD3 R20, P6, PT, R59, R9, RZ ;  /* 0x000000093b147210 */ /* 0x000fe20007fde0ff */
[----:B------:R0:W3:Y:S01]  /*1450*/  @!P2 LDG.E.U8 R75, desc[UR8][R22.64] ;  /* 0x00000008164ba981 */ /* 0x0000e2000c1e1100 */
[----:B-1----:R-:W-:Y:S02]  /*1460*/  LOP3.LUT R18, R100, 0x12, RZ, 0xfc, !PT ;  /* 0x0000001264127812 */ /* 0x002fe400078efcff */
[----:B------:R-:W-:-:S02]  /*1470*/  PRMT R76, RZ, 0x7610, R76 ;  /* 0x00007610ff4c7816 */ /* 0x000fc4000000004c */
[-C--:B------:R-:W-:Y:S02]  /*1480*/  LEA.HI.X.SX32 R21, R59, R12.reuse, 0x1, P6 ;  /* 0x0000000c3b157211 */ /* 0x080fe400030f0eff */
[----:B------:R-:W-:Y:S02]  /*1490*/  ISETP.GE.AND P2, PT, R18, UR7, PT ;  /* 0x0000000712007c0c */ /* 0x000fe4000bf46270 */
[----:B------:R-:W-:Y:S01]  /*14a0*/  IADD3 R18, P6, PT, R58, R9, RZ ;  /* 0x000000093a127210 */ /* 0x000fe20007fde0ff */
[----:B------:R1:W3:Y:S01]  /*14b0*/  @!P4 LDG.E.U8 R76, desc[UR8][R20.64] ;  /* 0x00000008144cc981 */ /* 0x0002e2000c1e1100 */
[----:B----4-:R-:W-:Y:S02]  /*14c0*/  LOP3.LUT R16, R100, 0x14, RZ, 0xfc, !PT ;  /* 0x0000001464107812 */ /* 0x010fe400078efcff */
[----:B------:R-:W-:Y:S02]  /*14d0*/  LEA.HI.X.SX32 R19, R58, R12, 0x1, P6 ;  /* 0x0000000c3a137211 */ /* 0x000fe400030f0eff */
[----:B------:R-:W-:-:S02]  /*14e0*/  PRMT R77, RZ, 0x7610, R77 ;  /* 0x00007610ff4d7816 */ /* 0x000fc4000000004d */
[----:B------:R-:W-:Y:S02]  /*14f0*/  ISETP.GE.AND P4, PT, R16, UR7, PT ;  /* 0x0000000710007c0c */ /* 0x000fe4000bf86270 */
[C---:B------:R-:W-:Y:S02]  /*1500*/  IADD3 R16, P6, PT, R57.reuse, R9, RZ ;  /* 0x0000000939107210 */ /* 0x040fe40007fde0ff */
[----:B0-----:R-:W-:Y:S01]  /*1510*/  LOP3.LUT R22, R100, 0x16, RZ, 0xfc, !PT ;  /* 0x0000001664167812 */ /* 0x001fe200078efcff */
[----:B------:R0:W4:Y:S01]  /*1520*/  @!P0 LDG.E.U8 R77, desc[UR8][R18.64] ;  /* 0x00000008124d8981 */ /* 0x000122000c1e1100 */
[----:B------:R-:W-:Y:S02]  /*1530*/  PRMT R78, RZ, 0x7610, R78 ;  /* 0x00007610ff4e7816 */ /* 0x000fe4000000004e */
[----:B------:R-:W-:Y:S02]  /*1540*/  LEA.HI.X.SX32 R17, R57, R12, 0x1, P6 ;  /* 0x0000000c39117211 */ /* 0x000fe400030f0eff */
[----:B------:R-:W-:-:S02]  /*1550*/  ISETP.GE.AND P0, PT, R22, UR7, PT ;  /* 0x0000000716007c0c */ /* 0x000fc4000bf06270 */
[----:B------:R-:W-:Y:S01]  /*1560*/  LOP3.LUT R23, R100, 0x18, RZ, 0xfc, !PT ;  /* 0x0000001864177812 */ /* 0x000fe200078efcff */
[----:B------:R0:W3:Y:S01]  /*1570*/  @!P3 LDG.E.U8 R78, desc[UR8][R16.64] ;  /* 0x00000008104eb981 */ /* 0x0000e2000c1e1100 */
[-C--:B------:R-:W-:Y:S02]  /*1580*/  IADD3 R22, P6, PT, R15, R9.reuse, RZ ;  /* 0x000000090f167210 */ /* 0x080fe40007fde0ff */
[----:B------:R-:W-:Y:S02]  /*1590*/  ISETP.GE.AND P3, PT, R23, UR7, PT ;  /* 0x0000000717007c0c */ /* 0x000fe4000bf66270 */
[----:B------:R-:W-:Y:S02]  /*15a0*/  PRMT R80, RZ, 0x7610, R80 ;  /* 0x00007610ff507816 */ /* 0x000fe40000000050 */
[----:B------:R-:W-:Y:S02]  /*15b0*/  LEA.HI.X.SX32 R23, R15, R12, 0x1, P6 ;  /* 0x0000000c0f177211 */ /* 0x000fe400030f0eff */
[----:B-1----:R-:W-:-:S02]  /*15c0*/  IADD3 R20, P6, PT, R14, R9, RZ ;  /* 0x000000090e147210 */ /* 0x002fc40007fde0ff */
[----:B0-----:R-:W-:Y:S01]  /*15d0*/  LOP3.LUT R18, R100, 0x1a, RZ, 0xfc, !PT ;  /* 0x0000001a64127812 */ /* 0x001fe200078efcff */
[----:B------:R0:W3:Y:S01]  /*15e0*/  @!P5 LDG.E.U8 R80, desc[UR8][R22.64] ;  /* 0x000000081650d981 */ /* 0x0000e2000c1e1100 */
[----:B------:R-:W-:Y:S02]  /*15f0*/  PRMT R81, RZ, 0x7610, R81 ;  /* 0x00007610ff517816 */ /* 0x000fe40000000051 */
[----:B------:R-:W-:Y:S02]  /*1600*/  LEA.HI.X.SX32 R21, R14, R12, 0x1, P6 ;  /* 0x0000000c0e157211 */ /* 0x000fe400030f0eff */
[----:B------:R-:W-:Y:S02]  /*1610*/  ISETP.GE.AND P5, PT, R18, UR7, PT ;  /* 0x0000000712007c0c */ /* 0x000fe4000bfa6270 */
[----:B------:R-:W-:Y:S01]  /*1620*/  IADD3 R18, P6, PT, R13, R9, RZ ;  /* 0x000000090d127210 */ /* 0x000fe20007fde0ff */
[----:B------:R1:W4:Y:S01]  /*1630*/  @!P2 LDG.E.U8 R81, desc[UR8][R20.64] ;  /* 0x000000081451a981 */ /* 0x000322000c1e1100 */
[----:B------:R-:W-:-:S02]  /*1640*/  PRMT R102, RZ, 0x7610, R102 ;  /* 0x00007610ff667816 */ /* 0x000fc40000000066 */
[----:B------:R-:W-:Y:S02]  /*1650*/  LOP3.LUT R17, R100, 0x1c, RZ, 0xfc, !PT ;  /* 0x0000001c64117812 */ /* 0x000fe400078efcff */
[-C--:B------:R-:W-:Y:S02]  /*1660*/  LEA.HI.X.SX32 R19, R13, R12.reuse, 0x1, P6 ;  /* 0x0000000c0d137211 */ /* 0x080fe400030f0eff */
[----:B------:R-:W-:Y:S02]  /*1670*/  IADD3 R16, P2, PT, R69, R9, RZ ;  /* 0x0000000945107210 */ /* 0x000fe40007f5e0ff */
[----:B------:R-:W-:Y:S01]  /*1680*/  ISETP.GE.AND P6, PT, R17, UR7, PT ;  /* 0x0000000711007c0c */ /* 0x000fe2000bfc6270 */
[----:B------:R1:W5:Y:S01]  /*1690*/  @!P4 LDG.E.U8 R102, desc[UR8][R18.64] ;  /* 0x000000081266c981 */ /* 0x000362000c1e1100 */
[----:B------:R-:W-:Y:S02]  /*16a0*/  LEA.HI.X.SX32 R17, R69, R12, 0x1, P2 ;  /* 0x0000000c45117211 */ /* 0x000fe400010f0eff */
[----:B------:R-:W-:-:S02]  /*16b0*/  PRMT R99, RZ, 0x7610, R99 ;  /* 0x00007610ff637816 */ /* 0x000fc40000000063 */
[-C--:B------:R-:W-:Y:S02]  /*16c0*/  IADD3 R60, P4, PT, R71, R9.reuse, RZ ;  /* 0x00000009473c7210 */ /* 0x080fe40007f9e0ff */
[----:B0-----:R-:W-:Y:S02]  /*16d0*/  IADD3 R22, P2, PT, R73, R9, RZ ;  /* 0x0000000949167210 */ /* 0x001fe40007f5e0ff */
[----:B-1----:R-:W-:Y:S01]  /*16e0*/  LOP3.LUT R20, R100, 0x1e, RZ, 0xfc, !PT ;  /* 0x0000001e64147812 */ /* 0x002fe200078efcff */
[----:B------:R0:W5:Y:S01]  /*16f0*/  @!P0 LDG.E.U8 R99, desc[UR8][R16.64] ;  /* 0x0000000810638981 */ /* 0x000162000c1e1100 */
[----:B------:R-:W-:Y:S02]  /*1700*/  PRMT R104, RZ, 0x7610, R104 ;  /* 0x00007610ff687816 */ /* 0x000fe40000000068 */
[-C--:B------:R-:W-:Y:S02]  /*1710*/  LEA.HI.X.SX32 R61, R71, R12.reuse, 0x1, P4 ;  /* 0x0000000c473d7211 */ /* 0x080fe400020f0eff */
[----:B------:R-:W-:-:S02]  /*1720*/  LEA.HI.X.SX32 R23, R73, R12, 0x1, P2 ;  /* 0x0000000c49177211 */ /* 0x000fc400010f0eff */
[CC--:B------:R-:W-:Y:S01]  /*1730*/  IADD3 R18, P2, PT, R83.reuse, R9.reuse, RZ ;  /* 0x0000000953127210 */ /* 0x0c0fe20007f5e0ff */
[----:B------:R1:W5:Y:S01]  /*1740*/  @!P3 LDG.E.U8 R104, desc[UR8][R60.64] ;  /* 0x000000083c68b981 */ /* 0x000362000c1e1100 */
[----:B------:R-:W-:Y:S02]  /*1750*/  ISETP.GE.AND P0, PT, R20, UR7, PT ;  /* 0x0000000714007c0c */ /* 0x000fe4000bf06270 */
[----:B------:R-:W-:Y:S02]  /*1760*/  LEA.HI.X.SX32 R19, R83, R12, 0x1, P2 ;  /* 0x0000000c53137211 */ /* 0x000fe400010f0eff */
[-C--:B------:R-:W-:Y:S02]  /*1770*/  IADD3 R20, P3, PT, R56, R9.reuse, RZ ;  /* 0x0000000938147210 */ /* 0x080fe40007f7e0ff */
[----:B0-----:R-:W-:Y:S02]  /*1780*/  IADD3 R16, P2, PT, R85, R9, RZ ;  /* 0x0000000955107210 */ /* 0x001fe40007f5e0ff */
[----:B------:R-:W-:-:S02]  /*1790*/  PRMT R101, RZ, 0x7610, R101 ;  /* 0x00007610ff657816 */ /* 0x000fc40000000065 */
[----:B------:R-:W-:Y:S02]  /*17a0*/  PRMT R106, RZ, 0x7610, R106 ;  /* 0x00007610ff6a7816 */ /* 0x000fe4000000006a */
[----:B------:R-:W-:Y:S02]  /*17b0*/  PRMT R79, RZ, 0x7610, R79 ;  /* 0x00007610ff4f7816 */ /* 0x000fe4000000004f */
[----:B-1----:R-:W-:Y:S01]  /*17c0*/  PRMT R61, RZ, 0x7610, R61 ;  /* 0x00007610ff3d7816 */ /* 0x002fe2000000003d */
[----:B------:R0:W5:Y:S01]  /*17d0*/  @!P5 LDG.E.U8 R101, desc[UR8][R22.64] ;  /* 0x000000081665d981 */ /* 0x000162000c1e1100 */
[-C--:B------:R-:W-:Y:S02]  /*17e0*/  LEA.HI.X.SX32 R21, R56, R12.reuse, 0x1, P3 ;  /* 0x0000000c38157211 */ /* 0x080fe400018f0eff */
[----:B------:R-:W-:Y:S01]  /*17f0*/  LEA.HI.X.SX32 R17, R85, R12, 0x1, P2 ;  /* 0x0000000c55117211 */ /* 0x000fe200010f0eff */
[----:B------:R-:W5:Y:S04]  /*1800*/  @!P6 LDG.E.U8 R106, desc[UR8][R18.64] ;  /* 0x00000008126ae981 */ /* 0x000f68000c1e1100 */
[----:B------:R1:W5:Y:S04]  /*1810*/  @!P1 LDG.E.U8 R79, desc[UR8][R20.64] ;  /* 0x00000008144f9981 */ /* 0x000368000c1e1100 */
[----:B------:R1:W5:Y:S01]  /*1820*/  @!P0 LDG.E.U8 R61, desc[UR8][R16.64] ;  /* 0x00000008103d8981 */ /* 0x000362000c1e1100 */
[----:B------:R-:W-:Y:S01]  /*1830*/  BAR.SYNC.DEFER_BLOCKING 0x0 ;  /* 0x0000000000007b1d */ /* 0x000fe20000010000 */
[----:B0-----:R-:W-:-:S02]  /*1840*/  LOP3.LUT R22, R0, 0x1f, RZ, 0xc0, !PT ;  /* 0x0000001f00167812 */ /* 0x001fc400078ec0ff */
[-C--:B------:R-:W-:Y:S02]  /*1850*/  IADD3 RZ, P0, PT, R82, R5.reuse, RZ ;  /* 0x0000000552ff7210 */ /* 0x080fe40007f1e0ff */
[----:B------:R-:W-:Y:S02]  /*1860*/  ISETP.GE.AND P3, PT, R22, UR7, PT ;  /* 0x0000000716007c0c */ /* 0x000fe4000bf66270 */
[-C--:B------:R-:W-:Y:S01]  /*1870*/  IADD3 RZ, P1, PT, R72, R5.reuse, RZ ;  /* 0x0000000548ff7210 */ /* 0x080fe20007f3e0ff */
[----:B------:R-:W-:Y:S01]  /*1880*/  IMAD.X R23, R6, 0x1, R11, P0 ;  /* 0x0000000106177824 */ /* 0x000fe200000e060b */
[-C--:B------:R-:W-:Y:S02]  /*1890*/  IADD3 RZ, P0, PT, R70, R5.reuse, RZ ;  /* 0x0000000546ff7210 */ /* 0x080fe40007f1e0ff */
[----:B-1----:R-:W-:Y:S01]  /*18a0*/  IADD3 R20, P2, PT, R84, R5, RZ ;  /* 0x0000000554147210 */ /* 0x002fe20007f5e0ff */
[--C-:B------:R-:W-:Y:S02]  /*18b0*/  IMAD.IADD R22, R82, 0x1, R5.reuse ;  /* 0x0000000152167824 */ /* 0x100fe400078e0205 */
[----:B------:R-:W-:-:S02]  /*18c0*/  IMAD.IADD R18, R72, 0x1, R5 ;  /* 0x0000000148127824 */ /* 0x000fc400078e0205 */
[----:B------:R-:W-:Y:S02]  /*18d0*/  IMAD.X R21, R10, 0x1, R11, P2 ;  /* 0x000000010a157824 */ /* 0x000fe400010e060b */
[----:B------:R-:W-:Y:S02]  /*18e0*/  IMAD.IADD R16, R70, 0x1, R5 ;  /* 0x0000000146107824 */ /* 0x000fe400078e0205 */
[--C-:B------:R-:W-:Y:S02]  /*18f0*/  IMAD.X R19, R7, 0x1, R11.reuse, P1 ;  /* 0x0000000107137824 */ /* 0x100fe400008e060b */
[----:B------:R-:W-:Y:S01]  /*1900*/  IMAD.X R17, R8, 0x1, R11, P0 ;  /* 0x0000000108117824 */ /* 0x000fe200000e060b */
[----:B--2---:R-:W-:Y:S04]  /*1910*/  STS.U8 [R97+UR5], R62 ;  /* 0x0000003e61007988 */ /* 0x004fe80008000005 */
[----:B---3--:R0:W-:Y:S04]  /*1920*/  STS.U8 [R97+UR5+0x1000], R80 ;  /* 0x0010005061007988 */ /* 0x0081e80008000005 */
[----:B------:R-:W-:Y:S04]  /*1930*/  STS.U8 [R96+UR5+0x200], R63 ;  /* 0x0002003f60007988 */ /* 0x000fe80008000005 */
[----:B----4-:R-:W-:Y:S04]  /*1940*/  STS.U8 [R96+UR5+0x1200], R81 ;  /* 0x0012005160007988 */ /* 0x010fe80008000005 */
[----:B-----5:R-:W-:Y:S04]  /*1950*/  STS.U8 [R95+UR5+0x400], R74 ;  /* 0x0004004a5f007988 */ /* 0x020fe80008000005 */
[----:B------:R-:W-:Y:S04]  /*1960*/  STS.U8 [R95+UR5+0x1400], R102 ;  /* 0x001400665f007988 */ /* 0x000fe80008000005 */
        /* <DEDUP_REMOVED lines=8> */
[----:B------:R1:W-:Y:S04]  /*19f0*/  STS.U8 [R90+UR5+0xe00], R79 ;  /* 0x000e004f5a007988 */ /* 0x0003e80008000005 */
[----:B------:R-:W-:Y:S01]  /*1a00*/  STS.U8 [R90+UR5+0x1e00], R61 ;  /* 0x001e003d5a007988 */ /* 0x000fe20008000005 */
[----:B------:R-:W-:Y:S01]  /*1a10*/  BAR.SYNC.DEFER_BLOCKING 0x0 ;  /* 0x0000000000007b1d */ /* 0x000fe20000010000 */
[----:B0-----:R-:W-:-:S02]  /*1a20*/  PRMT R80, RZ, 0x7610, R80 ;  /* 0x00007610ff507816 */ /* 0x001fc40000000050 */
[----:B-1----:R-:W-:Y:S02]  /*1a30*/  PRMT R79, RZ, 0x7610, R79 ;  /* 0x00007610ff4f7816 */ /* 0x002fe4000000004f */
[----:B------:R-:W-:Y:S02]  /*1a40*/  PRMT R78, RZ, 0x7610, R78 ;  /* 0x00007610ff4e7816 */ /* 0x000fe4000000004e */
[----:B------:R-:W-:Y:S01]  /*1a50*/  PRMT R81, RZ, 0x7610, R81 ;  /* 0x00007610ff517816 */ /* 0x000fe20000000051 */
[----:B------:R-:W2:Y:S04]  /*1a60*/  @!P3 LDG.E.U8 R80, desc[UR8][R22.64] ;  /* 0x000000081650b981 */ /* 0x000ea8000c1e1100 */
[----:B------:R-:W3:Y:S04]  /*1a70*/  @!P3 LDG.E.U8 R78, desc[UR8][R20.64] ;  /* 0x00000008144eb981 */ /* 0x000ee8000c1e1100 */
[----:B------:R-:W4:Y:S04]  /*1a80*/  @!P3 LDG.E.U8 R79, desc[UR8][R18.64] ;  /* 0x00000008124fb981 */ /* 0x000f28000c1e1100 */
[----:B------:R-:W5:Y:S04]  /*1a90*/  @!P3 LDG.E.U8 R81, desc[UR8][R16.64] ;  /* 0x000000081051b981 */ /* 0x000f68000c1e1100 */
[----:B------:R-:W-:Y:S04]  /*1aa0*/  LDS.U8 R62, [R89+UR5] ;  /* 0x00000005593e7984 */ /* 0x000fe80008000000 */
[----:B------:R-:W0:Y:S04]  /*1ab0*/  LDS.U8 R63, [R89+UR5+0x108] ;  /* 0x00010805593f7984 */ /* 0x000e280008000000 */
[----:B------:R-:W-:Y:S04]  /*1ac0*/  LDS.U8 R116, [R88+UR5] ;  /* 0x0000000558747984 */ /* 0x000fe80008000000 */
[----:B------:R-:W-:Y:S04]  /*1ad0*/  LDS.U8 R113, [R88+UR5+0x108] ;  /* 0x0001080558717984 */ /* 0x000fe80008000000 */
[----:B------:R-:W-:Y:S04]  /*1ae0*/  LDS.U8 R74, [R89+UR5+0x8] ;  /* 0x00000805594a7984 */ /* 0x000fe80008000000 */
[----:B------:R-:W1:Y:S04]  /*1af0*/  LDS.U8 R75, [R89+UR5+0x100] ;  /* 0x00010005594b7984 */ /* 0x000e680008000000 */
[----:B------:R-:W-:Y:S04]  /*1b00*/  LDS.U8 R76, [R89+UR5+0x1000] ;  /* 0x00100005594c7984 */ /* 0x000fe80008000000 */
[----:B------:R-:W0:Y:S04]  /*1b10*/  LDS.U8 R77, [R89+UR5+0x1108] ;  /* 0x00110805594d7984 */ /* 0x000e280008000000 */
[----:B------:R-:W-:Y:S04]  /*1b20*/  LDS.U8 R61, [R89+UR5+0x1008] ;  /* 0x00100805593d7984 */ /* 0x000fe80008000000 */
[----:B------:R-:W0:Y:S04]  /*1b30*/  LDS.U8 R60, [R89+UR5+0x1100] ;  /* 0x00110005593c7984 */ /* 0x000e280008000000 */
[----:B------:R-:W-:Y:S04]  /*1b40*/  LDS.U8 R124, [R89+UR5+0x80] ;  /* 0x00008005597c7984 */ /* 0x000fe80008000000 */
        /* <DEDUP_REMOVED lines=8> */
[----:B------:R-:W0:Y:S04]  /*1bd0*/  LDS.U8 R111, [R88+UR5+0x100] ;  /* 0x00010005586f7984 */ /* 0x000e280008000000 */
[----:B------:R-:W-:Y:S04]  /*1be0*/  LDS.U8 R112, [R88+UR5+0x1000] ;  /* 0x0010000558707984 */ /* 0x000fe80008000000 */
[----:B------:R-:W0:Y:S04]  /*1bf0*/  LDS.U8 R109, [R88+UR5+0x1108] ;  /* 0x00110805586d7984 */ /* 0x000e280008000000 */
[----:B------:R-:W-:Y:S04]  /*1c00*/  LDS.U8 R110, [R88+UR5+0x1008] ;  /* 0x00100805586e7984 */ /* 0x000fe80008000000 */
[----:B------:R-:W1:Y:S04]  /*1c10*/  LDS.U8 R107, [R88+UR5+0x1100] ;  /* 0x00110005586b7984 */ /* 0x000e680008000000 */
[----:B------:R-:W-:Y:S04]  /*1c20*/  LDS.U8 R108, [R88+UR5+0x80] ;  /* 0x00008005586c7984 */ /* 0x000fe80008000000 */
[----:B------:R-:W-:Y:S04]  /*1c30*/  LDS.U8 R105, [R88+UR5+0x188] ;  /* 0x0001880558697984 */ /* 0x000fe80008000000 */
[----:B------:R-:W-:Y:S04]  /*1c40*/  LDS.U8 R106, [R88+UR5+0x88] ;  /* 0x00008805586a7984 */ /* 0x000fe80008000000 */
[----:B------:R-:W-:Y:S04]  /*1c50*/  LDS.U8 R103, [R88+UR5+0x180] ;  /* 0x0001800558677984 */ /* 0x000fe80008000000 */
[----:B------:R-:W-:Y:S04]  /*1c60*/  LDS.U8 R104, [R88+UR5+0x1080] ;  /* 0x0010800558687984 */ /* 0x000fe80008000000 */
[----:B------:R-:W-:Y:S04]  /*1c70*/  LDS.U8 R101, [R88+UR5+0x1188] ;  /* 0x0011880558657984 */ /* 0x000fe80008000000 */
[----:B------:R-:W-:Y:S04]  /*1c80*/  LDS.U8 R102, [R88+UR5+0x1088] ;  /* 0x0010880558667984 */ /* 0x000fe80008000000 */
[----:B------:R-:W-:Y:S01]  /*1c90*/  LDS.U8 R99, [R88+UR5+0x1180] ;  /* 0x0011800558637984 */ /* 0x000fe20008000000 */
[----:B------:R-:W-:Y:S01]  /*1ca0*/  BAR.SYNC.DEFER_BLOCKING 0x0 ;  /* 0x0000000000007b1d */ /* 0x000fe20000010000 */
[----:B0-----:R-:W-:-:S02]  /*1cb0*/  IMAD R62, R63, 0x100, R62 ;  /* 0x000001003f3e7824 */ /* 0x001fc400078e023e */
[----:B-1----:R-:W-:Y:S02]  /*1cc0*/  IMAD R74, R75, 0x100, R74 ;  /* 0x000001004b4a7824 */ /* 0x002fe400078e024a */
[----:B------:R-:W-:Y:S02]  /*1cd0*/  IMAD R76, R77, 0x100, R76 ;  /* 0x000001004d4c7824 */ /* 0x000fe400078e024c */
[----:B------:R-:W-:Y:S01]  /*1ce0*/  IMAD R63, R60, 0x100, R61 ;  /* 0x000001003c3f7824 */ /* 0x000fe200078e023d */
[----:B------:R-:W-:Y:S02]  /*1cf0*/  F2FP.F16.E4M3.UNPACK_B R60, R62 ;  /* 0x0000003eff3c723e */ /* 0x000fe400020006ff */
[----:B------:R-:W-:Y:S02]  /*1d00*/  F2FP.F16.E4M3.UNPACK_B R61, R74 ;  /* 0x0000004aff3d723e */ /* 0x000fe400020006ff */
[----:B------:R-:W-:Y:S02]  /*1d10*/  F2FP.F16.E4M3.UNPACK_B R62, R76 ;  /* 0x0000004cff3e723e */ /* 0x000fe400020006ff */
[----:B------:R-:W-:Y:S01]  /*1d20*/  F2FP.F16.E4M3.UNPACK_B R63, R63 ;  /* 0x0000003fff3f723e */ /* 0x000fe200020006ff */
[----:B------:R-:W-:-:S02]  /*1d30*/  IMAD R113, R113, 0x100, R116 ;  /* 0x0000010071717824 */ /* 0x000fc400078e0274 */
[----:B------:R-:W-:Y:S02]  /*1d40*/  IMAD R111, R111, 0x100, R114 ;  /* 0x000001006f6f7824 */ /* 0x000fe400078e0272 */
[----:B------:R-:W-:Y:S02]  /*1d50*/  IMAD R109, R109, 0x100, R112 ;  /* 0x000001006d6d7824 */ /* 0x000fe400078e0270 */
[----:B------:R-:W-:Y:S01]  /*1d60*/  IMAD R107, R107, 0x100, R110 ;  /* 0x000001006b6b7824 */ /* 0x000fe200078e026e */
[----:B------:R-:W-:-:S04]  /*1d70*/  UIADD3 UR6, UPT, UPT, UR6, -0x1, URZ ;  /* 0xffffffff06067890 */ /* 0x000fc8000fffe0ff */
[----:B------:R-:W-:Y:S01]  /*1d80*/  UISETP.NE.U32.AND UP0, UPT, UR6, URZ, UPT ;  /* 0x000000ff0600728c */ /* 0x000fe2000bf05070 */
[C---:B------:R-:W-:Y:S02]  /*1d90*/  IADD3 R5, P0, PT, R68.reuse, R5, RZ ;  /* 0x0000000544057210 */ /* 0x040fe40007f1e0ff */
[C---:B------:R-:W-:Y:S02]  /*1da0*/  IADD3 R9, P1, PT, R67.reuse, R9, RZ ;  /* 0x0000000943097210 */ /* 0x040fe40007f3e0ff */
[----:B------:R-:W-:Y:S02]  /*1db0*/  LEA.HI.X.SX32 R11, R68, R11, 0x1, P0 ;  /* 0x0000000b440b7211 */ /* 0x000fe400000f0eff */
[----:B------:R-:W-:Y:S01]  /*1dc0*/  LEA.HI.X.SX32 R12, R67, R12, 0x1, P1 ;  /* 0x0000000c430c7211 */ /* 0x000fe200008f0eff */
[----:B--2---:R-:W-:Y:S04]  /*1dd0*/  STS.U8 [R87+UR5+0x200], R80 ;  /* 0x0002005057007988 */ /* 0x004fe80008000005 */
[----:B---3--:R-:W-:Y:S04]  /*1de0*/  STS.U8 [R87+UR5], R78 ;  /* 0x0000004e57007988 */ /* 0x008fe80008000005 */
[----:B----4-:R-:W-:Y:S04]  /*1df0*/  STS.U8 [R87+UR5+0x400], R79 ;  /* 0x0004004f57007988 */ /* 0x010fe80008000005 */
[----:B-----5:R-:W-:Y:S01]  /*1e00*/  STS.U8 [R87+UR5+0x600], R81 ;  /* 0x0006005157007988 */ /* 0x020fe20008000005 */
[----:B------:R-:W-:Y:S06]  /*1e10*/  BAR.SYNC.DEFER_BLOCKING 0x0 ;  /* 0x0000000000007b1d */ /* 0x000fec0000010000 */
[----:B------:R-:W0:Y:S04]  /*1e20*/  LDSM.16.M88.4 R20, [R86] ;  /* 0x000000005614783b */ /* 0x000e280000000200 */
[----:B------:R-:W1:Y:S01]  /*1e30*/  LDSM.16.M88.4 R16, [R86+0x400] ;  /* 0x000400005610783b */ /* 0x000e620000000200 */
[----:B0-----:R-:W-:-:S02]  /*1e40*/  F2FP.F16.E4M3.UNPACK_B R74, R20 ;  /* 0x00000014ff4a723e */ /* 0x001fc400020006ff */
[----:B------:R-:W-:Y:S02]  /*1e50*/  F2FP.F16.E4M3.UNPACK_B R75, R21 ;  /* 0x00000015ff4b723e */ /* 0x000fe400020006ff */
[----:B------:R-:W-:Y:S02]  /*1e60*/  F2FP.F16.E4M3.UNPACK_B R76, R22 ;  /* 0x00000016ff4c723e */ /* 0x000fe400020006ff */
[----:B------:R-:W-:Y:S02]  /*1e70*/  F2FP.F16.E4M3.UNPACK_B R77, R23 ;  /* 0x00000017ff4d723e */ /* 0x000fe400020006ff */
[----:B-1----:R-:W-:Y:S02]  /*1e80*/  F2FP.F16.E4M3.UNPACK_B R78, R16 ;  /* 0x00000010ff4e723e */ /* 0x002fe400020006ff */
[----:B------:R-:W-:Y:S02]  /*1e90*/  F2FP.F16.E4M3.UNPACK_B R79, R17 ;  /* 0x00000011ff4f723e */ /* 0x000fe400020006ff */
[----:B------:R-:W-:-:S02]  /*1ea0*/  F2FP.F16.E4M3.UNPACK_B R80, R18 ;  /* 0x00000012ff50723e */ /* 0x000fc400020006ff */
[----:B------:R-:W-:Y:S01]  /*1eb0*/  F2FP.F16.E4M3.UNPACK_B R81, R19 ;  /* 0x00000013ff51723e */ /* 0x000fe200020006ff */
[C---:B------:R-:W-:Y:S08]  /*1ec0*/  HMMA.16816.F32 R52, R60.reuse, R74, R52 ;  /* 0x0000004a3c34723c */ /* 0x040ff00000001834 */
[C---:B------:R-:W-:Y:S08]  /*1ed0*/  HMMA.16816.F32 R48, R60.reuse, R76, R48 ;  /* 0x0000004c3c30723c */ /* 0x040ff00000001830 */
[C---:B------:R-:W-:Y:S08]  /*1ee0*/  HMMA.16816.F32 R44, R60.reuse, R78, R44 ;  /* 0x0000004e3c2c723c */ /* 0x040ff0000000182c */
[----:B------:R-:W-:Y:S01]  /*1ef0*/  HMMA.16816.F32 R40, R60, R80, R40 ;  /* 0x000000503c28723c */ /* 0x000fe20000001828 */
[----:B------:R-:W-:-:S02]  /*1f00*/  IMAD R60, R121, 0x100, R124 ;  /* 0x00000100793c7824 */ /* 0x000fc400078e027c */
[----:B------:R-:W-:Y:S02]  /*1f10*/  IMAD R61, R119, 0x100, R122 ;  /* 0x00000100773d7824 */ /* 0x000fe400078e027a */
[----:B------:R-:W-:Y:S02]  /*1f20*/  IMAD R62, R117, 0x100, R120 ;  /* 0x00000100753e7824 */ /* 0x000fe400078e0278 */
[----:B------:R-:W-:Y:S01]  /*1f30*/  IMAD R63, R115, 0x100, R118 ;  /* 0x00000100733f7824 */ /* 0x000fe200078e0276 */
[----:B------:R-:W-:Y:S02]  /*1f40*/  F2FP.F16.E4M3.UNPACK_B R60, R60 ;  /* 0x0000003cff3c723e */ /* 0x000fe400020006ff */
[----:B------:R-:W-:Y:S02]  /*1f50*/  F2FP.F16.E4M3.UNPACK_B R61, R61 ;  /* 0x0000003dff3d723e */ /* 0x000fe400020006ff */
[----:B------:R-:W-:Y:S02]  /*1f60*/  F2FP.F16.E4M3.UNPACK_B R62, R62 ;  /* 0x0000003eff3e723e */ /* 0x000fe400020006ff */
[----:B------:R-:W-:-:S07]  /*1f70*/  F2FP.F16.E4M3.UNPACK_B R63, R63 ;  /* 0x0000003fff3f723e */ /* 0x000fce00020006ff */
[----:B------:R-:W-:Y:S01]  /*1f80*/  HMMA.16816.F32 R36, R60, R74, R36 ;  /* 0x0000004a3c24723c */ /* 0x000fe20000001824 */
[----:B------:R-:W-:-:S07]  /*1f90*/  F2FP.F16.E4M3.UNPACK_B R74, R20.H1 ;  /* 0x00000014ff4a723e */ /* 0x000fce00030006ff */
[----:B------:R-:W-:Y:S01]  /*1fa0*/  HMMA.16816.F32 R32, R60, R76, R32 ;  /* 0x0000004c3c20723c */ /* 0x000fe20000001820 */
[----:B------:R-:W-:-:S07]  /*1fb0*/  F2FP.F16.E4M3.UNPACK_B R75, R21.H1 ;  /* 0x00000015ff4b723e */ /* 0x000fce00030006ff */
[----:B------:R-:W-:Y:S01]  /*1fc0*/  HMMA.16816.F32 R28, R60, R78, R28 ;  /* 0x0000004e3c1c723c */ /* 0x000fe2000000181c */
[----:B------:R-:W-:-:S07]  /*1fd0*/  F2FP.F16.E4M3.UNPACK_B R20, R16.H1 ;  /* 0x00000010ff14723e */ /* 0x000fce00030006ff */
[----:B------:R-:W-:Y:S01]  /*1fe0*/  HMMA.16816.F32 R24, R60, R80, R24 ;  /* 0x000000503c18723c */ /* 0x000fe20000001818 */
[----:B------:R-:W-:Y:S01]  /*1ff0*/  F2FP.F16.E4M3.UNPACK_B R21, R17.H1 ;  /* 0x00000011ff15723e */ /* 0x000fe200030006ff */
[----:B------:R-:W-:Y:S01]  /*2000*/  IMAD R16, R105, 0x100, R108 ;  /* 0x0000010069107824 */ /* 0x000fe200078e026c */
[----:B------:R-:W-:Y:S01]  /*2010*/  F2FP.F16.E4M3.UNPACK_B R76, R18.H1 ;  /* 0x00000012ff4c723e */ /* 0x000fe200030006ff */
[----:B------:R-:W-:Y:S01]  /*2020*/  IMAD R17, R103, 0x100, R106 ;  /* 0x0000010067117824 */ /* 0x000fe200078e026a */
[----:B------:R-:W-:Y:S01]  /*2030*/  F2FP.F16.E4M3.UNPACK_B R77, R19.H1 ;  /* 0x00000013ff4d723e */ /* 0x000fe200030006ff */
[----:B------:R-:W-:Y:S02]  /*2040*/  IMAD R18, R101, 0x100, R104 ;  /* 0x0000010065127824 */ /* 0x000fe400078e0268 */
[----:B------:R-:W-:Y:S01]  /*2050*/  IMAD R19, R99, 0x100, R102 ;  /* 0x0000010063137824 */ /* 0x000fe200078e0266 */
[----:B------:R-:W-:Y:S02]  /*2060*/  F2FP.F16.E4M3.UNPACK_B R60, R113 ;  /* 0x00000071ff3c723e */ /* 0x000fe400020006ff */
[----:B------:R-:W-:-:S02]  /*2070*/  F2FP.F16.E4M3.UNPACK_B R61, R111 ;  /* 0x0000006fff3d723e */ /* 0x000fc400020006ff */
[----:B------:R-:W-:Y:S02]  /*2080*/  F2FP.F16.E4M3.UNPACK_B R62, R109 ;  /* 0x0000006dff3e723e */ /* 0x000fe400020006ff */
[----:B------:R-:W-:Y:S02]  /*2090*/  F2FP.F16.E4M3.UNPACK_B R63, R107 ;  /* 0x0000006bff3f723e */ /* 0x000fe400020006ff */
[----:B------:R-:W-:Y:S02]  /*20a0*/  F2FP.F16.E4M3.UNPACK_B R22, R22.H1 ;  /* 0x00000016ff16723e */ /* 0x000fe400030006ff */
[----:B------:R-:W-:Y:S02]  /*20b0*/  F2FP.F16.E4M3.UNPACK_B R23, R23.H1 ;  /* 0x00000017ff17723e */ /* 0x000fe400030006ff */
[----:B------:R-:W-:Y:S02]  /*20c0*/  F2FP.F16.E4M3.UNPACK_B R16, R16 ;  /* 0x00000010ff10723e */ /* 0x000fe400020006ff */
[----:B------:R-:W-:-:S02]  /*20d0*/  F2FP.F16.E4M3.UNPACK_B R17, R17 ;  /* 0x00000011ff11723e */ /* 0x000fc400020006ff */
[----:B------:R-:W-:Y:S02]  /*20e0*/  F2FP.F16.E4M3.UNPACK_B R18, R18 ;  /* 0x00000012ff12723e */ /* 0x000fe400020006ff */
[----:B------:R-:W-:Y:S01]  /*20f0*/  F2FP.F16.E4M3.UNPACK_B R19, R19 ;  /* 0x00000013ff13723e */ /* 0x000fe200020006ff */
[C---:B------:R-:W-:Y:S08]  /*2100*/  HMMA.16816.F32 R52, R60.reuse, R74, R52 ;  /* 0x0000004a3c34723c */ /* 0x040ff00000001834 */
[C---:B------:R-:W-:Y:S08]  /*2110*/  HMMA.16816.F32 R48, R60.reuse, R22, R48 ;  /* 0x000000163c30723c */ /* 0x040ff00000001830 */
[C---:B------:R-:W-:Y:S08]  /*2120*/  HMMA.16816.F32 R44, R60.reuse, R20, R44 ;  /* 0x000000143c2c723c */ /* 0x040ff0000000182c */
[----:B------:R-:W-:Y:S08]  /*2130*/  HMMA.16816.F32 R40, R60, R76, R40 ;  /* 0x0000004c3c28723c */ /* 0x000ff00000001828 */
[C---:B------:R-:W-:Y:S08]  /*2140*/  HMMA.16816.F32 R36, R16.reuse, R74, R36 ;  /* 0x0000004a1024723c */ /* 0x040ff00000001824 */
[C---:B------:R-:W-:Y:S08]  /*2150*/  HMMA.16816.F32 R32, R16.reuse, R22, R32 ;  /* 0x000000161020723c */ /* 0x040ff00000001820 */
[C---:B------:R-:W-:Y:S08]  /*2160*/  HMMA.16816.F32 R28, R16.reuse, R20, R28 ;  /* 0x00000014101c723c */ /* 0x040ff0000000181c */
[----:B------:R-:W-:Y:S01]  /*2170*/  HMMA.16816.F32 R24, R16, R76, R24 ;  /* 0x0000004c1018723c */ /* 0x000fe20000001818 */
[----:B------:R-:W-:Y:S01]  /*2180*/  UIADD3 UR7, UPT, UPT, UR7, -0x20, URZ ;  /* 0xffffffe007077890 */ /* 0x000fe2000fffe0ff */
[----:B------:R-:W-:-:S03]  /*2190*/  NOP ;  /* 0x0000000000007918 */ /* 0x000fc60000000000 */
[----:B------:R-:W-:-:S15]  /*21a0*/  BRA.U UP0, `(.L_x_2) ;  /* 0xfffffff100247547 */ /* 0x000fde000b83ffff */
.L_x_1:
[----:B------:R-:W0:Y:S01]  /*21b0*/  S2UR UR5, SR_CgaCtaId ;  /* 0x00000000000579c3 */ /* 0x000e220000008800 */
[----:B------:R-:W-:Y:S01]  /*21c0*/  IMAD.SHL.U32 R5, R0, 0x200, RZ ;  /* 0x0000020000057824 */ /* 0x000fe200078e00ff */
[----:B------:R-:W-:Y:S01]  /*21d0*/  UMOV UR4, 0x400 ;  /* 0x0000040000047882 */ /* 0x000fe20000000000 */
[----:B------:R-:W-:Y:S01]  /*21e0*/  LOP3.LUT R4, R4, 0x80, RZ, 0xc0, !PT ;  /* 0x0000008004047812 */ /* 0x000fe200078ec0ff */
[----:B------:R-:W-:Y:S01]  /*21f0*/  IMAD.SHL.U32 R9, R0, 0x10, RZ ;  /* 0x0000001000097824 */ /* 0x000fe200078e00ff */
[----:B------:R-:W-:-:S03]  /*2200*/  F2FP.SATFINITE.E4M3.F32.PACK_AB_MERGE_C R44, R45, R44, RZ ;  /* 0x0000002c2d2c723e */ /* 0x000fc600048070ff */
[----:B------:R-:W-:Y:S01]  /*2210*/  BAR.SYNC.DEFER_BLOCKING 0x0 ;  /* 0x0000000000007b1d */ /* 0x000fe20000010000 */
[----:B------:R-:W-:Y:S02]  /*2220*/  LOP3.LUT R5, R5, 0x1000, RZ, 0xc0, !PT ;  /* 0x0000100005057812 */ /* 0x000fe400078ec0ff */
[----:B------:R-:W-:Y:S02]  /*2230*/  F2FP.SATFINITE.E4M3.F32.PACK_AB_MERGE_C R52, R53, R52, RZ ;  /* 0x000000343534723e */ /* 0x000fe400048070ff */
[----:B------:R-:W-:Y:S01]  /*2240*/  F2FP.SATFINITE.E4M3.F32.PACK_AB_MERGE_C R48, R49, R48, RZ ;  /* 0x000000303130723e */ /* 0x000fe200048070ff */
[----:B------:R-:W1:Y:S01]  /*2250*/  LDCU UR6, c[0x0][0x3b4] ;  /* 0x00007680ff0677ac */ /* 0x000e620008000800 */
[----:B------:R-:W-:Y:S02]  /*2260*/  F2FP.SATFINITE.E4M3.F32.PACK_AB_MERGE_C R28, R29, R28, RZ ;  /* 0x0000001c1d1c723e */ /* 0x000fe400048070ff */
[----:B------:R-:W-:Y:S01]  /*2270*/  LOP3.LUT R29, R44, 0xffff, RZ, 0xc0, !PT ;  /* 0x0000ffff2c1d7812 */ /* 0x000fe200078ec0ff */
[----:B------:R-:W2:Y:S01]  /*2280*/  LDCU.64 UR12, c[0x0][0x398] ;  /* 0x00007300ff0c77ac */ /* 0x000ea20008000a00 */
[----:B------:R-:W-:-:S02]  /*2290*/  LOP3.LUT R52, R52, 0xffff, RZ, 0xc0, !PT ;  /* 0x0000ffff34347812 */ /* 0x000fc400078ec0ff */
[----:B------:R-:W-:Y:S01]  /*22a0*/  LOP3.LUT R21, R48, 0xffff, RZ, 0xc0, !PT ;  /* 0x0000ffff30157812 */ /* 0x000fe200078ec0ff */
[----:B------:R-:W3:Y:S01]  /*22b0*/  LDCU.64 UR10, c[0x0][0x390] ;  /* 0x00007200ff0a77ac */ /* 0x000ee20008000a00 */
[----:B------:R-:W-:Y:S02]  /*22c0*/  F2FP.SATFINITE.E4M3.F32.PACK_AB_MERGE_C R54, R55, R54, RZ ;  /* 0x000000363736723e */ /* 0x000fe400048070ff */
[----:B------:R-:W-:Y:S01]  /*22d0*/  F2FP.SATFINITE.E4M3.F32.PACK_AB_MERGE_C R50, R51, R50, RZ ;  /* 0x000000323332723e */ /* 0x000fe200048070ff */
[----:B0-----:R-:W-:Y:S01]  /*22e0*/  ULEA UR4, UR5, UR4, 0x18 ;  /* 0x0000000405047291 */ /* 0x001fe2000f8ec0ff */
[----:B------:R-:W-:Y:S02]  /*22f0*/  F2FP.SATFINITE.E4M3.F32.PACK_AB_MERGE_C R46, R47, R46, RZ ;  /* 0x0000002e2f2e723e */ /* 0x000fe400048070ff */
[----:B------:R-:W-:Y:S02]  /*2300*/  F2FP.SATFINITE.E4M3.F32.PACK_AB_MERGE_C R36, R37, R36, RZ ;  /* 0x000000242524723e */ /* 0x000fe400048070ff */
[----:B------:R-:W-:Y:S01]  /*2310*/  F2FP.SATFINITE.E4M3.F32.PACK_AB_MERGE_C R32, R33, R32, RZ ;  /* 0x000000202120723e */ /* 0x000fe200048070ff */
[----:B-1----:R-:W-:Y:S01]  /*2320*/  IMAD R18, R2, UR6, RZ ;  /* 0x0000000602127c24 */ /* 0x002fe2000f8e02ff */
[----:B------:R-:W-:Y:S01]  /*2330*/  IADD3 R6, PT, PT, R4, UR4, R5 ;  /* 0x0000000404067c10 */ /* 0x000fe2000fffe005 */
[----:B------:R-:W-:Y:S01]  /*2340*/  IMAD.SHL.U32 R4, R0, 0x100, RZ ;  /* 0x0000010000047824 */ /* 0x000fe200078e00ff */
[----:B------:R-:W-:Y:S01]  /*2350*/  F2FP.SATFINITE.E4M3.F32.PACK_AB_MERGE_C R38, R39, R38, RZ ;  /* 0x000000262726723e */ /* 0x000fe200048070ff */
[----:B------:R-:W-:Y:S01]  /*2360*/  UMOV UR4, 0x400 ;  /* 0x0000040000047882 */ /* 0x000fe20000000000 */
[----:B------:R-:W-:Y:S01]  /*2370*/  F2FP.SATFINITE.E4M3.F32.PACK_AB_MERGE_C R34, R35, R34, RZ ;  /* 0x000000222322723e */ /* 0x000fe200048070ff */
[----:B------:R-:W-:Y:S01]  /*2380*/  ULEA UR4, UR5, UR4, 0x18 ;  /* 0x0000000405047291 */ /* 0x000fe2000f8ec0ff */
[----:B------:R-:W-:-:S02]  /*2390*/  F2FP.SATFINITE.E4M3.F32.PACK_AB_MERGE_C R30, R31, R30, RZ ;  /* 0x0000001e1f1e723e */ /* 0x000fc400048070ff */
[----:B------:R-:W-:Y:S02]  /*23a0*/  LOP3.LUT R5, R4, 0x2000, RZ, 0xc0, !PT ;  /* 0x0000200004057812 */ /* 0x000fe400078ec0ff */
[----:B------:R-:W-:Y:S01]  /*23b0*/  PRMT R8, R29, 0x3340, R0 ;  /* 0x000033401d087816 */ /* 0x000fe20000000000 */
[----:B------:R-:W-:Y:S01]  /*23c0*/  IMAD.SHL.U32 R0, R0, 0x4, RZ ;  /* 0x0000000400007824 */ /* 0x000fe200078e00ff */
[----:B------:R-:W-:Y:S02]  /*23d0*/  LOP3.LUT R4, R9, 0x70, RZ, 0xc0, !PT ;  /* 0x0000007009047812 */ /* 0x000fe400078ec0ff */
[----:B------:R-:W-:Y:S02]  /*23e0*/  PRMT R7, R52, 0x3340, R21 ;  /* 0x0000334034077816 */ /* 0x000fe40000000015 */
[----:B------:R-:W-:Y:S02]  /*23f0*/  F2FP.SATFINITE.E4M3.F32.PACK_AB_MERGE_C R24, R25, R24, RZ ;  /* 0x000000181918723e */ /* 0x000fe400048070ff */
[----:B------:R-:W-:-:S02]  /*2400*/  F2FP.SATFINITE.E4M3.F32.PACK_AB_MERGE_C R26, R27, R26, RZ ;  /* 0x0000001a1b1a723e */ /* 0x000fc400048070ff */
[----:B------:R-:W-:Y:S02]  /*2410*/  LOP3.LUT R54, R54, 0xffff, RZ, 0xc0, !PT ;  /* 0x0000ffff36367812 */ /* 0x000fe400078ec0ff */
[----:B------:R-:W-:Y:S02]  /*2420*/  LOP3.LUT R25, R50, 0xffff, RZ, 0xc0, !PT ;  /* 0x0000ffff32197812 */ /* 0x000fe400078ec0ff */
[----:B------:R-:W-:Y:S02]  /*2430*/  LOP3.LUT R46, R46, 0xffff, RZ, 0xc0, !PT ;  /* 0x0000ffff2e2e7812 */ /* 0x000fe400078ec0ff */
[----:B------:R-:W-:Y:S02]  /*2440*/  LOP3.LUT R36, R36, 0xffff, RZ, 0xc0, !PT ;  /* 0x0000ffff24247812 */ /* 0x000fe400078ec0ff */
[----:B------:R-:W-:Y:S02]  /*2450*/  LOP3.LUT R27, R32, 0xffff, RZ, 0xc0, !PT ;  /* 0x0000ffff201b7812 */ /* 0x000fe400078ec0ff */
[----:B------:R-:W-:-:S02]  /*2460*/  LOP3.LUT R28, R28, 0xffff, RZ, 0xc0, !PT ;  /* 0x0000ffff1c1c7812 */ /* 0x000fc400078ec0ff */
[----:B------:R-:W-:Y:S02]  /*2470*/  LOP3.LUT R38, R38, 0xffff, RZ, 0xc0, !PT ;  /* 0x0000ffff26267812 */ /* 0x000fe400078ec0ff */
[----:B------:R-:W-:Y:S02]  /*2480*/  LOP3.LUT R30, R30, 0xffff, RZ, 0xc0, !PT ;  /* 0x0000ffff1e1e7812 */ /* 0x000fe400078ec0ff */
[----:B------:R-:W-:Y:S02]  /*2490*/  LOP3.LUT R31, R34, 0xffff, RZ, 0xc0, !PT ;  /* 0x0000ffff221f7812 */ /* 0x000fe400078ec0ff */
[----:B------:R-:W-:Y:S02]  /*24a0*/  IADD3 R5, PT, PT, R4, R6, R5 ;  /* 0x0000000604057210 */ /* 0x000fe40007ffe005 */
[----:B------:R-:W-:Y:S02]  /*24b0*/  PRMT R11, R7, 0x5410, R8 ;  /* 0x00005410070b7816 */ /* 0x000fe40000000008 */
[----:B------:R-:W-:-:S02]  /*24c0*/  PRMT R7, R46, 0x3340, R1 ;  /* 0x000033402e077816 */ /* 0x000fc40000000001 */
[----:B------:R-:W-:Y:S02]  /*24d0*/  PRMT R13, R28, 0x3340, R1 ;  /* 0x000033401c0d7816 */ /* 0x000fe40000000001 */
[----:B------:R-:W-:Y:S02]  /*24e0*/  PRMT R4, R54, 0x3340, R25 ;  /* 0x0000334036047816 */ /* 0x000fe40000000019 */
[----:B------:R-:W-:Y:S02]  /*24f0*/  PRMT R6, R36, 0x3340, R27 ;  /* 0x0000334024067816 */ /* 0x000fe4000000001b */
[----:B------:R-:W-:Y:S02]  /*2500*/  LOP3.LUT R0, R0, 0x700, RZ, 0xc0, !PT ;  /* 0x0000070000007812 */ /* 0x000fe400078ec0ff */
[----:B------:R-:W-:Y:S02]  /*2510*/  PRMT R17, R30, 0x3340, R1 ;  /* 0x000033401e117816 */ /* 0x000fe40000000001 */
[----:B------:R-:W-:Y:S01]  /*2520*/  PRMT R8, R38, 0x3340, R31 ;  /* 0x0000334026087816 */ /* 0x000fe2000000001f */
[----:B------:R-:W-:Y:S01]  /*2530*/  IMAD.IADD R10, R0, 0x1, R5 ;  /* 0x00000001000a7824 */ /* 0x000fe200078e0205 */
[----:B------:R-:W-:-:S02]  /*2540*/  PRMT R15, R4, 0x5410, R7 ;  /* 0x00005410040f7816 */ /* 0x000fc40000000007 */
[----:B------:R-:W-:Y:S02]  /*2550*/  PRMT R19, R6, 0x5410, R13 ;  /* 0x0000541006137816 */ /* 0x000fe4000000000d */
[----:B------:R-:W-:Y:S02]  /*2560*/  PRMT R23, R8, 0x5410, R17 ;  /* 0x0000541008177816 */ /* 0x000fe40000000011 */
[----:B------:R-:W-:Y:S02]  /*2570*/  SHF.R.U32.HI R4, RZ, 0x8, R54 ;  /* 0x00000008ff047819 */ /* 0x000fe40000011636 */
[----:B------:R-:W-:Y:S02]  /*2580*/  SHF.R.U32.HI R6, RZ, 0x8, R25 ;  /* 0x00000008ff067819 */ /* 0x000fe40000011619 */
[----:B------:R-:W-:Y:S02]  /*2590*/  SHF.R.U32.HI R0, RZ, 0x8, R52 ;  /* 0x00000008ff007819 */ /* 0x000fe40000011634 */
[----:B------:R-:W-:-:S02]  /*25a0*/  SHF.R.U32.HI R5, RZ, 0x8, R21 ;  /* 0x00000008ff057819 */ /* 0x000fc40000011615 */
[----:B------:R-:W-:Y:S02]  /*25b0*/  SHF.R.U32.HI R7, RZ, 0x8, R29 ;  /* 0x00000008ff077819 */ /* 0x000fe4000001161d */
[----:B------:R-:W-:Y:S02]  /*25c0*/  SHF.R.U32.HI R8, RZ, 0x8, R46 ;  /* 0x00000008ff087819 */ /* 0x000fe4000001162e */
[----:B------:R-:W-:Y:S02]  /*25d0*/  LOP3.LUT R6, R6, 0xffff, RZ, 0xc0, !PT ;  /* 0x0000ffff06067812 */ /* 0x000fe400078ec0ff */
[----:B------:R-:W-:Y:S02]  /*25e0*/  LOP3.LUT R17, R4, 0xffff, RZ, 0xc0, !PT ;  /* 0x0000ffff04117812 */ /* 0x000fe400078ec0ff */
[----:B------:R-:W-:Y:S02]  /*25f0*/  LOP3.LUT R5, R5, 0xffff, RZ, 0xc0, !PT ;  /* 0x0000ffff05057812 */ /* 0x000fe400078ec0ff */
[----:B------:R-:W-:-:S02]  /*2600*/  LOP3.LUT R0, R0, 0xffff, RZ, 0xc0, !PT ;  /* 0x0000ffff00007812 */ /* 0x000fc400078ec0ff */
[----:B------:R-:W-:Y:S02]  /*2610*/  LOP3.LUT R7, R7, 0xffff, RZ, 0xc0, !PT ;  /* 0x0000ffff07077812 */ /* 0x000fe400078ec0ff */
[----:B------:R-:W-:Y:S02]  /*2620*/  LOP3.LUT R8, R8, 0xffff, RZ, 0xc0, !PT ;  /* 0x0000ffff08087812 */ /* 0x000fe400078ec0ff */
[----:B------:R-:W-:Y:S02]  /*2630*/  PRMT R17, R17, 0x3340, R6 ;  /* 0x0000334011117816 */ /* 0x000fe40000000006 */
[----:B------:R-:W-:Y:S02]  /*2640*/  PRMT R12, R0, 0x3340, R5 ;  /* 0x00003340000c7816 */ /* 0x000fe40000000005 */
[----:B------:R-:W-:Y:S02]  /*2650*/  PRMT R13, R7, 0x3340, R2 ;  /* 0x00003340070d7816 */ /* 0x000fe40000000002 */
[----:B------:R-:W-:-:S02]  /*2660*/  PRMT R14, R8, 0x3340, R1 ;  /* 0x00003340080e7816 */ /* 0x000fc40000000001 */
[----:B------:R-:W-:Y:S02]  /*2670*/  SHF.R.U32.HI R4, RZ, 0x8, R38 ;  /* 0x00000008ff047819 */ /* 0x000fe40000011626 */
[----:B------:R-:W-:Y:S02]  /*2680*/  SHF.R.U32.HI R6, RZ, 0x8, R31 ;  /* 0x00000008ff067819 */ /* 0x000fe4000001161f */
[----:B------:R-:W-:Y:S02]  /*2690*/  SHF.R.U32.HI R0, RZ, 0x8, R36 ;  /* 0x00000008ff007819 */ /* 0x000fe40000011624 */
[----:B------:R-:W-:Y:S02]  /*26a0*/  SHF.R.U32.HI R5, RZ, 0x8, R27 ;  /* 0x00000008ff057819 */ /* 0x000fe4000001161b */
[----:B------:R-:W-:Y:S02]  /*26b0*/  SHF.R.U32.HI R7, RZ, 0x8, R28 ;  /* 0x00000008ff077819 */ /* 0x000fe4000001161c */
[----:B------:R-:W-:-:S02]  /*26c0*/  SHF.R.U32.HI R8, RZ, 0x8, R30 ;  /* 0x00000008ff087819 */ /* 0x000fc4000001161e */
[----:B------:R-:W-:Y:S02]  /*26d0*/  LOP3.LUT R6, R6, 0xffff, RZ, 0xc0, !PT ;  /* 0x0000ffff06067812 */ /* 0x000fe400078ec0ff */
[----:B------:R-:W-:Y:S02]  /*26e0*/  LOP3.LUT R25, R4, 0xffff, RZ, 0xc0, !PT ;  /* 0x0000ffff04197812 */ /* 0x000fe400078ec0ff */
[----:B------:R-:W-:Y:S02]  /*26f0*/  LOP3.LUT R5, R5, 0xffff, RZ, 0xc0, !PT ;  /* 0x0000ffff05057812 */ /* 0x000fe400078ec0ff */
[----:B------:R-:W-:Y:S02]  /*2700*/  LOP3.LUT R0, R0, 0xffff, RZ, 0xc0, !PT ;  /* 0x0000ffff00007812 */ /* 0x000fe400078ec0ff */
[----:B------:R-:W-:Y:S02]  /*2710*/  LOP3.LUT R7, R7, 0xffff, RZ, 0xc0, !PT ;  /* 0x0000ffff07077812 */ /* 0x000fe400078ec0ff */
[----:B------:R-:W-:-:S02]  /*2720*/  LOP3.LUT R8, R8, 0xffff, RZ, 0xc0, !PT ;  /* 0x0000ffff08087812 */ /* 0x000fc400078ec0ff */
[----:B------:R-:W-:Y:S02]  /*2730*/  F2FP.SATFINITE.E4M3.F32.PACK_AB_MERGE_C R40, R41, R40, RZ ;  /* 0x000000282928723e */ /* 0x000fe400048070ff */
[----:B------:R-:W-:Y:S02]  /*2740*/  F2FP.SATFINITE.E4M3.F32.PACK_AB_MERGE_C R42, R43, R42, RZ ;  /* 0x0000002a2b2a723e */ /* 0x000fe400048070ff */
[----:B------:R-:W-:Y:S02]  /*2750*/  PRMT R6, R25, 0x3340, R6 ;  /* 0x0000334019067816 */ /* 0x000fe40000000006 */
[----:B------:R-:W-:Y:S02]  /*2760*/  PRMT R0, R0, 0x3340, R5 ;  /* 0x0000334000007816 */ /* 0x000fe40000000005 */
[----:B------:R-:W-:Y:S02]  /*2770*/  PRMT R21, R7, 0x3340, R2 ;  /* 0x0000334007157816 */ /* 0x000fe40000000002 */
[----:B------:R-:W-:-:S02]  /*2780*/  PRMT R25, R8, 0x3340, R1 ;  /* 0x0000334008197816 */ /* 0x000fc40000000001 */
[----:B------:R-:W-:Y:S02]  /*2790*/  PRMT R5, R12, 0x5410, R13 ;  /* 0x000054100c057816 */ /* 0x000fe4000000000d */
[----:B------:R-:W-:Y:S02]  /*27a0*/  PRMT R7, R17, 0x5410, R14 ;  /* 0x0000541011077816 */ /* 0x000fe4000000000e */
[----:B------:R-:W-:Y:S01]  /*27b0*/  LOP3.LUT R40, R40, 0xffff, RZ, 0xc0, !PT ;  /* 0x0000ffff28287812 */ /* 0x000fe200078ec0ff */
[----:B------:R-:W0:Y:S01]  /*27c0*/  LDC R14, c[0x0][0x3b8] ;  /* 0x0000ee00ff0e7b82 */ /* 0x000e220000000800 */
[----:B------:R-:W-:Y:S02]  /*27d0*/  LOP3.LUT R42, R42, 0xffff, RZ, 0xc0, !PT ;  /* 0x0000ffff2a2a7812 */ /* 0x000fe400078ec0ff */
[----:B------:R-:W-:Y:S02]  /*27e0*/  PRMT R21, R0, 0x5410, R21 ;  /* 0x0000541000157816 */ /* 0x000fe40000000015 */
[----:B------:R-:W-:-:S02]  /*27f0*/  PRMT R25, R6, 0x5410, R25 ;  /* 0x0000541006197816 */ /* 0x000fc40000000019 */
[----:B------:R-:W-:Y:S02]  /*2800*/  LOP3.LUT R24, R24, 0xffff, RZ, 0xc0, !PT ;  /* 0x0000ffff18187812 */ /* 0x000fe400078ec0ff */
[----:B------:R-:W-:Y:S02]  /*2810*/  LOP3.LUT R26, R26, 0xffff, RZ, 0xc0, !PT ;  /* 0x0000ffff1a1a7812 */ /* 0x000fe400078ec0ff */
[--C-:B------:R-:W-:Y:S02]  /*2820*/  PRMT R4, R11, 0x4210, R40.reuse ;  /* 0x000042100b047816 */ /* 0x100fe40000000028 */
[----:B------:R-:W-:Y:S02]  /*2830*/  PRMT R5, R5, 0x5210, R40 ;  /* 0x0000521005057816 */ /* 0x000fe40000000028 */
[--C-:B------:R-:W-:Y:S02]  /*2840*/  PRMT R6, R15, 0x4210, R42.reuse ;  /* 0x000042100f067816 */ /* 0x100fe4000000002a */
[----:B------:R-:W-:-:S02]  /*2850*/  PRMT R7, R7, 0x5210, R42 ;  /* 0x0000521007077816 */ /* 0x000fc4000000002a */
[--C-:B------:R-:W-:Y:S02]  /*2860*/  PRMT R28, R19, 0x4210, R24.reuse ;  /* 0x00004210131c7816 */ /* 0x100fe40000000018 */
[----:B------:R-:W-:Y:S01]  /*2870*/  PRMT R29, R21, 0x5210, R24 ;  /* 0x00005210151d7816 */ /* 0x000fe20000000018 */
[----:B------:R-:W-:Y:S01]  /*2880*/  STSM.16.M88.4 [R10], R4 ;  /* 0x000000040a007844 */ /* 0x000fe20000000200 */
[--C-:B------:R-:W-:Y:S02]  /*2890*/  PRMT R30, R23, 0x4210, R26.reuse ;  /* 0x00004210171e7816 */ /* 0x100fe4000000001a */
[----:B------:R-:W-:Y:S02]  /*28a0*/  PRMT R31, R25, 0x5210, R26 ;  /* 0x00005210191f7816 */ /* 0x000fe4000000001a */
[----:B------:R-:W-:Y:S02]  /*28b0*/  LOP3.LUT R9, R9, 0x1ff0, RZ, 0xc0, !PT ;  /* 0x00001ff009097812 */ /* 0x000fe400078ec0ff */
[C---:B------:R-:W-:Y:S01]  /*28c0*/  LOP3.LUT R19, R3.reuse, R100, RZ, 0xfc, !PT ;  /* 0x0000006403137212 */ /* 0x040fe200078efcff */
[----:B------:R1:W-:Y:S01]  /*28d0*/  STSM.16.M88.4 [R10+0x800], R28 ;  /* 0x0008001c0a007844 */ /* 0x0003e20000000200 */
[----:B------:R-:W-:-:S02]  /*28e0*/  LOP3.LUT R20, R3, 0x3c, R100, 0xfe, !PT ;  /* 0x0000003c03147812 */ /* 0x000fc400078efe64 */
[C-C-:B------:R-:W-:Y:S01]  /*28f0*/  LOP3.LUT R21, R3.reuse, 0x3a, R100.reuse, 0xfe, !PT ;  /* 0x0000003a03157812 */ /* 0x140fe200078efe64 */
[----:B------:R-:W-:Y:S01]  /*2900*/  BAR.SYNC.DEFER_BLOCKING 0x0 ;  /* 0x0000000000007b1d */ /* 0x000fe20000010000 */
[--C-:B------:R-:W-:Y:S01]  /*2910*/  LOP3.LUT R0, R3, 0x38, R100.reuse, 0xfe, !PT ;  /* 0x0000003803007812 */ /* 0x100fe200078efe64 */
[----:B0-----:R-:W-:Y:S01]  /*2920*/  IMAD R55, R19, R14, RZ ;  /* 0x0000000e13377224 */ /* 0x001fe200078e02ff */
[C-C-:B------:R-:W-:Y:S02]  /*2930*/  LOP3.LUT R15, R3.reuse, 0x36, R100.reuse, 0xfe, !PT ;  /* 0x00000036030f7812 */ /* 0x140fe400078efe64 */
[C-C-:B------:R-:W-:Y:S02]  /*2940*/  LOP3.LUT R13, R3.reuse, 0x34, R100.reuse, 0xfe, !PT ;  /* 0x00000034030d7812 */ /* 0x140fe400078efe64 */
[C-C-:B------:R-:W-:Y:S02]  /*2950*/  LOP3.LUT R16, R3.reuse, 0x32, R100.reuse, 0xfe, !PT ;  /* 0x0000003203107812 */ /* 0x140fe400078efe64 */
[----:B------:R-:W-:-:S02]  /*2960*/  LOP3.LUT R36, R3, 0x30, R100, 0xfe, !PT ;  /* 0x0000003003247812 */ /* 0x000fc400078efe64 */
[C-C-:B------:R-:W-:Y:S02]  /*2970*/  LOP3.LUT R38, R3.reuse, 0x2e, R100.reuse, 0xfe, !PT ;  /* 0x0000002e03267812 */ /* 0x140fe400078efe64 */
[C-C-:B------:R-:W-:Y:S02]  /*2980*/  LOP3.LUT R40, R3.reuse, 0x2c, R100.reuse, 0xfe, !PT ;  /* 0x0000002c03287812 */ /* 0x140fe400078efe64 */
[C-C-:B------:R-:W-:Y:S02]  /*2990*/  LOP3.LUT R17, R3.reuse, 0x2a, R100.reuse, 0xfe, !PT ;  /* 0x0000002a03117812 */ /* 0x140fe400078efe64 */
[C-C-:B------:R-:W-:Y:S02]  /*29a0*/  LOP3.LUT R26, R3.reuse, 0x28, R100.reuse, 0xfe, !PT ;  /* 0x00000028031a7812 */ /* 0x140fe400078efe64 */
[C-C-:B------:R-:W-:Y:S02]  /*29b0*/  LOP3.LUT R27, R3.reuse, 0x26, R100.reuse, 0xfe, !PT ;  /* 0x00000026031b7812 */ /* 0x140fe400078efe64 */
[----:B-1----:R-:W-:-:S02]  /*29c0*/  LOP3.LUT R28, R3, 0x24, R100, 0xfe, !PT ;  /* 0x00000024031c7812 */ /* 0x002fc400078efe64 */
[C-C-:B------:R-:W-:Y:S01]  /*29d0*/  LOP3.LUT R29, R3.reuse, 0x22, R100.reuse, 0xfe, !PT ;  /* 0x00000022031d7812 */ /* 0x140fe200078efe64 */
[----:B------:R-:W0:Y:S01]  /*29e0*/  LDS.128 R4, [R9+UR4] ;  /* 0x0000000409047984 */ /* 0x000e220008000c00 */
[C-C-:B------:R-:W-:Y:S02]  /*29f0*/  LOP3.LUT R30, R3.reuse, 0x20, R100.reuse, 0xfe, !PT ;  /* 0x00000020031e7812 */ /* 0x140fe400078efe64 */
[C-C-:B------:R-:W-:Y:S01]  /*2a00*/  LOP3.LUT R12, R3.reuse, 0x3e, R100.reuse, 0xfe, !PT ;  /* 0x0000003e030c7812 */ /* 0x140fe200078efe64 */
[----:B------:R-:W1:Y:S01]  /*2a10*/  LDS.128 R8, [R9+UR4+0x2000] ;  /* 0x0020000409087984 */ /* 0x000e620008000c00 */
        /* <DEDUP_REMOVED lines=13> */
[--C-:B------:R-:W-:Y:S01]  /*2af0*/  LOP3.LUT R53, R3, 0x4, R100.reuse, 0xfe, !PT ;  /* 0x0000000403357812 */ /* 0x100fe200078efe64 */
[-C--:B------:R-:W-:Y:S01]  /*2b00*/  IMAD R34, R25, R14.reuse, RZ ;  /* 0x0000000e19227224 */ /* 0x080fe200078e02ff */
[----:B------:R-:W-:Y:S01]  /*2b10*/  LOP3.LUT R3, R3, 0x2, R100, 0xfe, !PT ;  /* 0x0000000203037812 */ /* 0x000fe200078efe64 */
[----:B------:R-:W-:Y:S01]  /*2b20*/  IMAD R32, R23, R14, RZ ;  /* 0x0000000e17207224 */ /* 0x000fe200078e02ff */
[----:B--2---:R-:W-:-:S02]  /*2b30*/  ISETP.GE.AND P0, PT, R2, UR12, PT ;  /* 0x0000000c02007c0c */ /* 0x004fc4000bf06270 */
[C---:B---3--:R-:W-:Y:S01]  /*2b40*/  IADD3 R2, P1, PT, R18.reuse, UR10, RZ ;  /* 0x0000000a12027c10 */ /* 0x048fe2000ff3e0ff */
[----:B------:R-:W-:Y:S01]  /*2b50*/  IMAD R22, R3, R14, RZ ;  /* 0x0000000e03167224 */ /* 0x000fe200078e02ff */
[----:B------:R-:W-:Y:S02]  /*2b60*/  ISETP.LT.AND P3, PT, R19, UR13, !P0 ;  /* 0x0000000d13007c0c */ /* 0x000fe4000c761270 */
[----:B------:R-:W-:Y:S02]  /*2b70*/  ISETP.LT.AND P4, PT, R3, UR13, !P0 ;  /* 0x0000000d03007c0c */ /* 0x000fe4000c781270 */
[----:B------:R-:W-:Y:S02]  /*2b80*/  LEA.HI.X.SX32 R3, R18, UR11, 0x1, P1 ;  /* 0x0000000b12037c11 */ /* 0x000fe400088f0eff */
[----:B------:R-:W-:Y:S02]  /*2b90*/  IADD3 R18, P6, PT, R55, R2, RZ ;  /* 0x0000000237127210 */ /* 0x000fe40007fde0ff */
[----:B------:R-:W-:-:S02]  /*2ba0*/  ISETP.LT.AND P1, PT, R20, UR13, !P0 ;  /* 0x0000000d14007c0c */ /* 0x000fc4000c721270 */
[----:B------:R-:W-:Y:S02]  /*2bb0*/  IADD3 R20, P5, PT, R22, R2, RZ ;  /* 0x0000000216147210 */ /* 0x000fe40007fbe0ff */
[-C--:B------:R-:W-:Y:S01]  /*2bc0*/  LEA.HI.X.SX32 R19, R55, R3.reuse, 0x1, P6 ;  /* 0x0000000337137211 */ /* 0x080fe200030f0eff */
[----:B------:R-:W-:Y:S01]  /*2bd0*/  IMAD R55, R14, 0x20, R55 ;  /* 0x000000200e377824 */ /* 0x000fe200078e0237 */
[----:B------:R-:W-:Y:S02]  /*2be0*/  ISETP.LT.AND P2, PT, R21, UR13, !P0 ;  /* 0x0000000d15007c0c */ /* 0x000fe4000c741270 */
[C---:B------:R-:W-:Y:S01]  /*2bf0*/  ISETP.LT.AND P6, PT, R53.reuse, UR13, !P0 ;  /* 0x0000000d35007c0c */ /* 0x040fe2000c7c1270 */
[----:B------:R-:W-:Y:S01]  /*2c00*/  IMAD R53, R53, R14, RZ ;  /* 0x0000000e35357224 */ /* 0x000fe200078e02ff */
[----:B0-----:R-:W-:Y:S02]  /*2c10*/  PRMT R61, R4, 0x7770, RZ ;  /* 0x00007770043d7816 */ /* 0x001fe400000000ff */
[----:B------:R-:W-:-:S02]  /*2c20*/  LEA.HI.X.SX32 R21, R22, R3, 0x1, P5 ;  /* 0x0000000316157211 */ /* 0x000fc400028f0eff */
[----:B------:R-:W-:Y:S01]  /*2c30*/  PRMT R59, R5, 0x7770, RZ ;  /* 0x00007770053b7816 */ /* 0x000fe200000000ff */
[----:B------:R0:W-:Y:S01]  /*2c40*/  @P3 STG.E.U8 desc[UR8][R18.64], R61 ;  /* 0x0000003d12003986 */ /* 0x0001e2000c101108 */
[-C--:B------:R-:W-:Y:S02]  /*2c50*/  IADD3 R22, P3, PT, R53, R2.reuse, RZ ;  /* 0x0000000235167210 */ /* 0x080fe40007f7e0ff */
[----:B------:R-:W-:Y:S01]  /*2c60*/  PRMT R57, R6, 0x7770, RZ ;  /* 0x0000777006397816 */ /* 0x000fe200000000ff */
[----:B------:R1:W-:Y:S01]  /*2c70*/  @P4 STG.E.U8 desc[UR8][R20.64], R59 ;  /* 0x0000003b14004986 */ /* 0x0003e2000c101108 */
[----:B------:R-:W-:Y:S02]  /*2c80*/  ISETP.LT.AND P4, PT, R23, UR13, !P0 ;  /* 0x0000000d17007c0c */ /* 0x000fe4000c781270 */
[----:B------:R-:W-:Y:S02]  /*2c90*/  LEA.HI.X.SX32 R23, R53, R3, 0x1, P3 ;  /* 0x0000000335177211 */ /* 0x000fe400018f0eff */
[----:B------:R-:W-:-:S02]  /*2ca0*/  IADD3 R24, P5, PT, R32, R2, RZ ;  /* 0x0000000220187210 */ /* 0x000fc40007fbe0ff */
[----:B------:R-:W-:Y:S01]  /*2cb0*/  ISETP.LT.AND P3, PT, R25, UR13, !P0 ;  /* 0x0000000d19007c0c */ /* 0x000fe2000c761270 */
[----:B------:R2:W-:Y:S01]  /*2cc0*/  @P6 STG.E.U8 desc[UR8][R22.64], R57 ;  /* 0x0000003916006986 */ /* 0x0005e2000c101108 */
[-C--:B------:R-:W-:Y:S01]  /*2cd0*/  LEA.HI.X.SX32 R25, R32, R3.reuse, 0x1, P5 ;  /* 0x0000000320197211 */ /* 0x080fe200028f0eff */
[-C--:B------:R-:W-:Y:S01]  /*2ce0*/  IMAD R32, R47, R14.reuse, RZ ;  /* 0x0000000e2f207224 */ /* 0x080fe200078e02ff */
[C---:B------:R-:W-:Y:S01]  /*2cf0*/  ISETP.LT.AND P5, PT, R51.reuse, UR13, !P0 ;  /* 0x0000000d33007c0c */ /* 0x040fe2000c7a1270 */
[----:B------:R-:W-:Y:S01]  /*2d00*/  IMAD R51, R51, R14, RZ ;  /* 0x0000000e33337224 */ /* 0x000fe200078e02ff */
[----:B------:R-:W-:Y:S02]  /*2d10*/  PRMT R53, R7, 0x7770, RZ ;  /* 0x0000777007357816 */ /* 0x000fe400000000ff */
[----:B0-----:R-:W-:Y:S02]  /*2d20*/  IADD3 R18, P6, PT, R34, R2, RZ ;  /* 0x0000000222127210 */ /* 0x001fe40007fde0ff */
[----:B-1----:R-:W-:Y:S01]  /*2d30*/  PRMT R59, R8, 0x7770, RZ ;  /* 0x00007770083b7816 */ /* 0x002fe200000000ff */
[----:B------:R0:W-:Y:S01]  /*2d40*/  @P4 STG.E.U8 desc[UR8][R24.64], R53 ;  /* 0x0000003518004986 */ /* 0x0001e2000c101108 */
[----:B------:R-:W-:-:S02]  /*2d50*/  LEA.HI.X.SX32 R19, R34, R3, 0x1, P6 ;  /* 0x0000000322137211 */ /* 0x000fc400030f0eff */
[----:B------:R-:W-:Y:S02]  /*2d60*/  IADD3 R20, P6, PT, R51, R2, RZ ;  /* 0x0000000233147210 */ /* 0x000fe40007fde0ff */
[C---:B------:R-:W-:Y:S01]  /*2d70*/  ISETP.LT.AND P4, PT, R49.reuse, UR13, !P0 ;  /* 0x0000000d31007c0c */ /* 0x040fe2000c781270 */
[----:B------:R-:W-:Y:S01]  /*2d80*/  IMAD R49, R49, R14, RZ ;  /* 0x0000000e31317224 */ /* 0x000fe200078e02ff */
[-C--:B------:R-:W-:Y:S01]  /*2d90*/  LEA.HI.X.SX32 R21, R51, R3.reuse, 0x1, P6 ;  /* 0x0000000333157211 */ /* 0x080fe200030f0eff */
[----:B------:R1:W-:Y:S01]  /*2da0*/  @P3 STG.E.U8 desc[UR8][R18.64], R59 ;  /* 0x0000003b12003986 */ /* 0x0003e2000c101108 */
[----:B------:R-:W-:Y:S02]  /*2db0*/  PRMT R51, R9, 0x7770, RZ ;  /* 0x0000777009337816 */ /* 0x000fe400000000ff */
[----:B--2---:R-:W-:Y:S02]  /*2dc0*/  IADD3 R22, P6, PT, R49, R2, RZ ;  /* 0x0000000231167210 */ /* 0x004fe40007fde0ff */
[----:B------:R-:W-:Y:S01]  /*2dd0*/  ISETP.LT.AND P3, PT, R47, UR13, !P0 ;  /* 0x0000000d2f007c0c */ /* 0x000fe2000c761270 */
[----:B------:R2:W-:Y:S01]  /*2de0*/  @P5 STG.E.U8 desc[UR8][R20.64], R51 ;  /* 0x0000003314005986 */ /* 0x0005e2000c101108 */
[----:B------:R-:W-:-:S02]  /*2df0*/  LEA.HI.X.SX32 R23, R49, R3, 0x1, P6 ;  /* 0x0000000331177211 */ /* 0x000fc400030f0eff */
[----:B0-----:R-:W-:Y:S02]  /*2e00*/  IADD3 R24, P5, PT, R32, R2, RZ ;  /* 0x0000000220187210 */ /* 0x001fe40007fbe0ff */
[C---:B------:R-:W-:Y:S01]  /*2e10*/  ISETP.LT.AND P6, PT, R45.reuse, UR13, !P0 ;  /* 0x0000000d2d007c0c */ /* 0x040fe2000c7c1270 */
[-C--:B------:R-:W-:Y:S01]  /*2e20*/  IMAD R45, R45, R14.reuse, RZ ;  /* 0x0000000e2d2d7224 */ /* 0x080fe200078e02ff */
[----:B------:R-:W-:Y:S02]  /*2e30*/  PRMT R49, R10, 0x7770, RZ ;  /* 0x000077700a317816 */ /* 0x000fe400000000ff */
[-C--:B------:R-:W-:Y:S01]  /*2e40*/  LEA.HI.X.SX32 R25, R32, R3.reuse, 0x1, P5 ;  /* 0x0000000320197211 */ /* 0x080fe200028f0eff */
[-C--:B------:R-:W-:Y:S01]  /*2e50*/  IMAD R32, R41, R14.reuse, RZ ;  /* 0x0000000e29207224 */ /* 0x080fe200078e02ff */
[----:B------:R-:W-:Y:S01]  /*2e60*/  PRMT R47, R11, 0x7770, RZ ;  /* 0x000077700b2f7816 */ /* 0x000fe200000000ff */
[----:B------:R0:W-:Y:S01]  /*2e70*/  @P4 STG.E.U8 desc[UR8][R22.64], R49 ;  /* 0x0000003116004986 */ /* 0x0001e2000c101108 */
[C---:B------:R-:W-:Y:S01]  /*2e80*/  ISETP.LT.AND P5, PT, R43.reuse, UR13, !P0 ;  /* 0x0000000d2b007c0c */ /* 0x040fe2000c7a1270 */
[----:B------:R-:W-:Y:S01]  /*2e90*/  IMAD R43, R43, R14, RZ ;  /* 0x0000000e2b2b7224 */ /* 0x000fe200078e02ff */
[C---:B-1----:R-:W-:Y:S01]  /*2ea0*/  IADD3 R18, P4, PT, R45.reuse, R2, RZ ;  /* 0x000000022d127210 */ /* 0x042fe20007f9e0ff */
[----:B------:R1:W-:Y:S03]  /*2eb0*/  @P3 STG.E.U8 desc[UR8][R24.64], R47 ;  /* 0x0000002f18003986 */ /* 0x0003e6000c101108 */
[----:B------:R-:W-:-:S02]  /*2ec0*/  LEA.HI.X.SX32 R19, R45, R3, 0x1, P4 ;  /* 0x000000032d137211 */ /* 0x000fc400020f0eff */
[----:B------:R-:W-:Y:S02]  /*2ed0*/  PRMT R45, R4, 0x7771, RZ ;  /* 0x00007771042d7816 */ /* 0x000fe400000000ff */
[----:B--2---:R-:W-:Y:S02]  /*2ee0*/  IADD3 R20, P3, PT, R43, R2, RZ ;  /* 0x000000022b147210 */ /* 0x004fe40007f7e0ff */
[----:B------:R-:W-:Y:S01]  /*2ef0*/  ISETP.LT.AND P4, PT, R41, UR13, !P0 ;  /* 0x0000000d29007c0c */ /* 0x000fe2000c781270 */
[----:B------:R2:W-:Y:S01]  /*2f00*/  @P6 STG.E.U8 desc[UR8][R18.64], R45 ;  /* 0x0000002d12006986 */ /* 0x0005e2000c101108 */
[----:B------:R-:W-:Y:S02]  /*2f10*/  LEA.HI.X.SX32 R21, R43, R3, 0x1, P3 ;  /* 0x000000032b157211 */ /* 0x000fe400018f0eff */
[C---:B------:R-:W-:Y:S01]  /*2f20*/  ISETP.LT.AND P3, PT, R39.reuse, UR13, !P0 ;  /* 0x0000000d27007c0c */ /* 0x040fe2000c761270 */
[----:B------:R-:W-:Y:S01]  /*2f30*/  IMAD R39, R39, R14, RZ ;  /* 0x0000000e27277224 */ /* 0x000fe200078e02ff */
[----:B0-----:R-:W-:-:S02]  /*2f40*/  IADD3 R22, P6, PT, R32, R2, RZ ;  /* 0x0000000220167210 */ /* 0x001fc40007fde0ff */
[----:B------:R-:W-:Y:S02]  /*2f50*/  PRMT R43, R5, 0x7771, RZ ;  /* 0x00007771052b7816 */ /* 0x000fe400000000ff */
[-C--:B------:R-:W-:Y:S01]  /*2f60*/  LEA.HI.X.SX32 R23, R32, R3.reuse, 0x1, P6 ;  /* 0x0000000320177211 */ /* 0x080fe200030f0eff */
[----:B------:R-:W-:Y:S01]  /*2f70*/  IMAD R32, R35, R14, RZ ;  /* 0x0000000e23207224 */ /* 0x000fe200078e02ff */
[----:B-1----:R-:W-:Y:S01]  /*2f80*/  IADD3 R24, P6, PT, R39, R2, RZ ;  /* 0x0000000227187210 */ /* 0x002fe20007fde0ff */
[----:B------:R0:W-:Y:S01]  /*2f90*/  @P5 STG.E.U8 desc[UR8][R20.64], R43 ;  /* 0x0000002b14005986 */ /* 0x0001e2000c101108 */
[----:B------:R-:W-:Y:S02]  /*2fa0*/  PRMT R41, R6, 0x7771, RZ ;  /* 0x0000777106297816 */ /* 0x000fe400000000ff */
[C---:B------:R-:W-:Y:S01]  /*2fb0*/  ISETP.LT.AND P5, PT, R37.reuse, UR13, !P0 ;  /* 0x0000000d25007c0c */ /* 0x040fe2000c7a1270 */
[----:B------:R-:W-:Y:S01]  /*2fc0*/  IMAD R37, R37, R14, RZ ;  /* 0x0000000e25257224 */ /* 0x000fe200078e02ff */
[----:B------:R-:W-:Y:S01]  /*2fd0*/  LEA.HI.X.SX32 R25, R39, R3, 0x1, P6 ;  /* 0x0000000327197211 */ /* 0x000fe200030f0eff */
[----:B------:R1:W-:Y:S01]  /*2fe0*/  @P4 STG.E.U8 desc[UR8][R22.64], R41 ;  /* 0x0000002916004986 */ /* 0x0003e2000c101108 */
[----:B------:R-:W-:-:S02]  /*2ff0*/  PRMT R39, R7, 0x7771, RZ ;  /* 0x0000777107277816 */ /* 0x000fc400000000ff */
[----:B------:R-:W-:Y:S02]  /*3000*/  ISETP.LT.AND P4, PT, R35, UR13, !P0 ;  /* 0x0000000d23007c0c */ /* 0x000fe4000c781270 */
[CC--:B--2---:R-:W-:Y:S01]  /*3010*/  IADD3 R18, P6, PT, R37.reuse, R2.reuse, RZ ;  /* 0x0000000225127210 */ /* 0x0c4fe20007fde0ff */
[----:B------:R2:W-:Y:S01]  /*3020*/  @P3 STG.E.U8 desc[UR8][R24.64], R39 ;  /* 0x0000002718003986 */ /* 0x0005e2000c101108 */
[----:B0-----:R-:W-:Y:S02]  /*3030*/  IADD3 R20, P3, PT, R32, R2, RZ ;  /* 0x0000000220147210 */ /* 0x001fe40007f7e0ff */
[----:B------:R-:W-:Y:S02]  /*3040*/  LEA.HI.X.SX32 R19, R37, R3, 0x1, P6 ;  /* 0x0000000325137211 */ /* 0x000fe400030f0eff */
[C---:B------:R-:W-:Y:S01]  /*3050*/  ISETP.LT.AND P6, PT, R33.reuse, UR13, !P0 ;  /* 0x0000000d21007c0c */ /* 0x040fe2000c7c1270 */
[----:B------:R-:W-:Y:S01]  /*3060*/  IMAD R33, R33, R14, RZ ;  /* 0x0000000e21217224 */ /* 0x000fe200078e02ff */
[----:B------:R-:W-:-:S02]  /*3070*/  PRMT R37, R8, 0x7771, RZ ;  /* 0x0000777108257816 */ /* 0x000fc400000000ff */
[----:B------:R-:W-:Y:S02]  /*3080*/  LEA.HI.X.SX32 R21, R32, R3, 0x1, P3 ;  /* 0x0000000320157211 */ /* 0x000fe400018f0eff */
[----:B------:R-:W-:Y:S01]  /*3090*/  PRMT R35, R9, 0x7771, RZ ;  /* 0x0000777109237816 */ /* 0x000fe200000000ff */
[----:B------:R0:W-:Y:S01]  /*30a0*/  @P5 STG.E.U8 desc[UR8][R18.64], R37 ;  /* 0x0000002512005986 */ /* 0x0001e2000c101108 */
[----:B-1----:R-:W-:-:S03]  /*30b0*/  IADD3 R22, P3, PT, R33, R2, RZ ;  /* 0x0000000221167210 */ /* 0x002fc60007f7e0ff */
[----:B------:R1:W-:Y:S01]  /*30c0*/  @P4 STG.E.U8 desc[UR8][R20.64], R35 ;  /* 0x0000002314004986 */ /* 0x0003e2000c101108 */
[C---:B------:R-:W-:Y:S01]  /*30d0*/  ISETP.LT.AND P4, PT, R31.reuse, UR13, !P0 ;  /* 0x0000000d1f007c0c */ /* 0x040fe2000c781270 */
[----:B------:R-:W-:Y:S01]  /*30e0*/  IMAD R31, R31, R14, RZ ;  /* 0x0000000e1f1f7224 */ /* 0x000fe200078e02ff */
[-C--:B------:R-:W-:Y:S02]  /*30f0*/  LEA.HI.X.SX32 R23, R33, R3.reuse, 0x1, P3 ;  /* 0x0000000321177211 */ /* 0x080fe400018f0eff */
[----:B------:R-:W-:Y:S02]  /*3100*/  PRMT R33, R10, 0x7771, RZ ;  /* 0x000077710a217816 */ /* 0x000fe400000000ff */
[-C--:B--2---:R-:W-:Y:S02]  /*3110*/  IADD3 R24, P5, PT, R31, R2.reuse, RZ ;  /* 0x000000021f187210 */ /* 0x084fe40007fbe0ff */
[----:B------:R-:W-:Y:S01]  /*3120*/  ISETP.LT.AND P3, PT, R30, UR13, !P0 ;  /* 0x0000000d1e007c0c */ /* 0x000fe2000c761270 */
[----:B------:R2:W-:Y:S01]  /*3130*/  @P6 STG.E.U8 desc[UR8][R22.64], R33 ;  /* 0x0000002116006986 */ /* 0x0005e2000c101108 */
[----:B0-----:R-:W-:Y:S01]  /*3140*/  IADD3 R18, P6, PT, R55, R2, RZ ;  /* 0x0000000237127210 */ /* 0x001fe20007fde0ff */
[----:B-1----:R-:W-:Y:S01]  /*3150*/  IMAD R21, R14, 0x2, R55 ;  /* 0x000000020e157824 */ /* 0x002fe200078e0237 */
[----:B------:R-:W-:-:S02]  /*3160*/  LEA.HI.X.SX32 R25, R31, R3, 0x1, P5 ;  /* 0x000000031f197211 */ /* 0x000fc400028f0eff */
[----:B------:R-:W-:Y:S02]  /*3170*/  PRMT R31, R11, 0x7771, RZ ;  /* 0x000077710b1f7816 */ /* 0x000fe400000000ff */
[----:B------:R-:W-:Y:S02]  /*3180*/  ISETP.LT.AND P5, PT, R29, UR13, !P0 ;  /* 0x0000000d1d007c0c */ /* 0x000fe4000c7a1270 */
[-C--:B------:R-:W-:Y:S01]  /*3190*/  LEA.HI.X.SX32 R19, R55, R3.reuse, 0x1, P6 ;  /* 0x0000000337137211 */ /* 0x080fe200030f0eff */
[----:B------:R0:W-:Y:S01]  /*31a0*/  @P4 STG.E.U8 desc[UR8][R24.64], R31 ;  /* 0x0000001f18004986 */ /* 0x0001e2000c101108 */
[----:B------:R-:W-:Y:S01]  /*31b0*/  PRMT R29, R4, 0x7772, RZ ;  /* 0x00007772041d7816 */ /* 0x000fe200000000ff */
[----:B--2---:R-:W-:Y:S01]  /*31c0*/  IMAD R23, R14, 0x2, R21 ;  /* 0x000000020e177824 */ /* 0x004fe200078e0215 */
[C---:B------:R-:W-:Y:S02]  /*31d0*/  IADD3 R20, P6, PT, R21.reuse, R2, RZ ;  /* 0x0000000215147210 */ /* 0x040fe40007fde0ff */
[----:B------:R-:W-:Y:S01]  /*31e0*/  ISETP.LT.AND P4, PT, R28, UR13, !P0 ;  /* 0x0000000d1c007c0c */ /* 0x000fe2000c781270 */
[----:B------:R1:W-:Y:S01]  /*31f0*/  @P3 STG.E.U8 desc[UR8][R18.64], R29 ;  /* 0x0000001d12003986 */ /* 0x0003e2000c101108 */
[----:B------:R-:W-:-:S02]  /*3200*/  LEA.HI.X.SX32 R21, R21, R3, 0x1, P6 ;  /* 0x0000000315157211 */ /* 0x000fc400030f0eff */
[----:B------:R-:W-:Y:S02]  /*3210*/  PRMT R33, R5, 0x7772, RZ ;  /* 0x0000777205217816 */ /* 0x000fe400000000ff */
[----:B------:R-:W-:Y:S01]  /*3220*/  ISETP.LT.AND P6, PT, R27, UR13, !P0 ;  /* 0x0000000d1b007c0c */ /* 0x000fe2000c7c1270 */
[----:B------:R-:W-:Y:S01]  /*3230*/  IMAD R27, R14, 0x2, R23 ;  /* 0x000000020e1b7824 */ /* 0x000fe200078e0217 */
[CC--:B------:R-:W-:Y:S01]  /*3240*/  IADD3 R22, P3, PT, R23.reuse, R2.reuse, RZ ;  /* 0x0000000217167210 */ /* 0x0c0fe20007f7e0ff */
[----:B------:R2:W-:Y:S01]  /*3250*/  @P5 STG.E.U8 desc[UR8][R20.64], R33 ;  /* 0x0000002114005986 */ /* 0x0005e2000c101108 */
[----:B0-----:R-:W-:Y:S02]  /*3260*/  PRMT R31, R6, 0x7772, RZ ;  /* 0x00007772061f7816 */ /* 0x001fe400000000ff */
[----:B------:R-:W-:Y:S01]  /*3270*/  LEA.HI.X.SX32 R23, R23, R3, 0x1, P3 ;  /* 0x0000000317177211 */ /* 0x000fe200018f0eff */
[----:B-1----:R-:W-:Y:S01]  /*3280*/  IMAD R19, R14, 0x2, R27 ;  /* 0x000000020e137824 */ /* 0x002fe200078e021b */
[----:B------:R-:W-:-:S02]  /*3290*/  IADD3 R24, P5, PT, R27, R2, RZ ;  /* 0x000000021b187210 */ /* 0x000fc40007fbe0ff */
[----:B------:R-:W-:Y:S01]  /*32a0*/  ISETP.LT.AND P3, PT, R26, UR13, !P0 ;  /* 0x0000000d1a007c0c */ /* 0x000fe2000c761270 */
[----:B------:R0:W-:Y:S01]  /*32b0*/  @P4 STG.E.U8 desc[UR8][R22.64], R31 ;  /* 0x0000001f16004986 */ /* 0x0001e2000c101108 */
[-C--:B------:R-:W-:Y:S02]  /*32c0*/  LEA.HI.X.SX32 R25, R27, R3.reuse, 0x1, P5 ;  /* 0x000000031b197211 */ /* 0x080fe400028f0eff */
[----:B------:R-:W-:Y:S02]  /*32d0*/  PRMT R29, R7, 0x7772, RZ ;  /* 0x00007772071d7816 */ /* 0x000fe400000000ff */
[----:B------:R-:W-:Y:S01]  /*32e0*/  ISETP.LT.AND P5, PT, R17, UR13, !P0 ;  /* 0x0000000d11007c0c */ /* 0x000fe2000c7a1270 */
[----:B------:R-:W-:Y:S01]  /*32f0*/  IMAD R17, R14, 0x2, R19 ;  /* 0x000000020e117824 */ /* 0x000fe200078e0213 */
[C---:B------:R-:W-:Y:S01]  /*3300*/  IADD3 R18, P4, PT, R19.reuse, R2, RZ ;  /* 0x0000000213127210 */ /* 0x040fe20007f9e0ff */
[----:B------:R-:W-:Y:S01]  /*3310*/  @P6 STG.E.U8 desc[UR8][R24.64], R29 ;  /* 0x0000001d18006986 */ /* 0x000fe2000c101108 */
[----:B--2---:R-:W-:Y:S01]  /*3320*/  PRMT R33, R8, 0x7772, RZ ;  /* 0x0000777208217816 */ /* 0x004fe200000000ff */
[----:B------:R-:W-:Y:S01]  /*3330*/  IMAD R27, R14, 0x2, R17 ;  /* 0x000000020e1b7824 */ /* 0x000fe200078e0211 */
[----:B------:R-:W-:-:S02]  /*3340*/  LEA.HI.X.SX32 R19, R19, R3, 0x1, P4 ;  /* 0x0000000313137211 */ /* 0x000fc400020f0eff */
[CC--:B------:R-:W-:Y:S02]  /*3350*/  IADD3 R20, P6, PT, R17.reuse, R2.reuse, RZ ;  /* 0x0000000211147210 */ /* 0x0c0fe40007fde0ff */
[----:B------:R-:W-:Y:S01]  /*3360*/  ISETP.LT.AND P4, PT, R40, UR13, !P0 ;  /* 0x0000000d28007c0c */ /* 0x000fe2000c781270 */
[----:B------:R1:W-:Y:S01]  /*3370*/  @P3 STG.E.U8 desc[UR8][R18.64], R33 ;  /* 0x0000002112003986 */ /* 0x0003e2000c101108 */
[----:B------:R-:W-:Y:S01]  /*3380*/  LEA.HI.X.SX32 R21, R17, R3, 0x1, P6 ;  /* 0x0000000311157211 */ /* 0x000fe200030f0eff */
[----:B------:R-:W-:Y:S01]  /*3390*/  IMAD R17, R14, 0x2, R27 ;  /* 0x000000020e117824 */ /* 0x000fe200078e021b */
[----:B0-----:R-:W-:Y:S02]  /*33a0*/  IADD3 R22, P3, PT, R27, R2, RZ ;  /* 0x000000021b167210 */ /* 0x001fe40007f7e0ff */
[----:B------:R-:W-:Y:S02]  /*33b0*/  PRMT R31, R9, 0x7772, RZ ;  /* 0x00007772091f7816 */ /* 0x000fe400000000ff */
[----:B------:R-:W-:-:S02]  /*33c0*/  ISETP.LT.AND P6, PT, R38, UR13, !P0 ;  /* 0x0000000d26007c0c */ /* 0x000fc4000c7c1270 */
[-C--:B------:R-:W-:Y:S01]  /*33d0*/  LEA.HI.X.SX32 R23, R27, R3.reuse, 0x1, P3 ;  /* 0x000000031b177211 */ /* 0x080fe200018f0eff */
[----:B------:R0:W-:Y:S01]  /*33e0*/  @P5 STG.E.U8 desc[UR8][R20.64], R31 ;  /* 0x0000001f14005986 */ /* 0x0001e2000c101108 */
[----:B------:R-:W-:Y:S01]  /*33f0*/  ISETP.LT.AND P3, PT, R16, UR13, !P0 ;  /* 0x0000000d10007c0c */ /* 0x000fe2000c761270 */
[----:B-1----:R-:W-:Y:S01]  /*3400*/  IMAD R19, R14, 0x2, R17 ;  /* 0x000000020e137824 */ /* 0x002fe200078e0211 */
[CC--:B------:R-:W-:Y:S02]  /*3410*/  IADD3 R16, P5, PT, R17.reuse, R2.reuse, RZ ;  /* 0x0000000211107210 */ /* 0x0c0fe40007fbe0ff */
[----:B------:R-:W-:Y:S01]  /*3420*/  PRMT R29, R10, 0x7772, RZ ;  /* 0x000077720a1d7816 */ /* 0x000fe200000000ff */
[----:B------:R-:W-:Y:S01]  /*3430*/  IMAD R25, R14, 0x2, R19 ;  /* 0x000000020e197824 */ /* 0x000fe200078e0213 */
[----:B------:R-:W-:Y:S02]  /*3440*/  LEA.HI.X.SX32 R17, R17, R3, 0x1, P5 ;  /* 0x0000000311117211 */ /* 0x000fe400028f0eff */
[----:B------:R-:W-:Y:S01]  /*3450*/  PRMT R33, R11, 0x7772, RZ ;  /* 0x000077720b217816 */ /* 0x000fe200000000ff */
[----:B------:R1:W-:Y:S01]  /*3460*/  @P4 STG.E.U8 desc[UR8][R22.64], R29 ;  /* 0x0000001d16004986 */ /* 0x0003e2000c101108 */
[----:B------:R-:W-:Y:S01]  /*3470*/  ISETP.LT.AND P5, PT, R36, UR13, !P0 ;  /* 0x0000000d24007c0c */ /* 0x000fe2000c7a1270 */
[----:B------:R-:W-:Y:S01]  /*3480*/  IMAD R27, R14, 0x2, R25 ;  /* 0x000000020e1b7824 */ /* 0x000fe200078e0219 */
[-C--:B------:R-:W-:Y:S01]  /*3490*/  IADD3 R18, P4, PT, R19, R2.reuse, RZ ;  /* 0x0000000213127210 */ /* 0x080fe20007f9e0ff */
[----:B------:R2:W-:Y:S01]  /*34a0*/  @P6 STG.E.U8 desc[UR8][R16.64], R33 ;  /* 0x0000002110006986 */ /* 0x0005e2000c101108 */
[----:B0-----:R-:W-:-:S02]  /*34b0*/  IADD3 R20, P6, PT, R25, R2, RZ ;  /* 0x0000000219147210 */ /* 0x001fc40007fde0ff */
[-C--:B------:R-:W-:Y:S02]  /*34c0*/  LEA.HI.X.SX32 R19, R19, R3.reuse, 0x1, P4 ;  /* 0x0000000313137211 */ /* 0x080fe400020f0eff */
[----:B------:R-:W-:Y:S01]  /*34d0*/  ISETP.LT.AND P4, PT, R15, UR13, !P0 ;  /* 0x0000000d0f007c0c */ /* 0x000fe2000c781270 */
[----:B------:R-:W-:Y:S01]  /*34e0*/  IMAD R15, R14, 0x2, R27 ;  /* 0x000000020e0f7824 */ /* 0x000fe200078e021b */
[----:B------:R-:W-:Y:S02]  /*34f0*/  PRMT R31, R4, 0x7773, RZ ;  /* 0x00007773041f7816 */ /* 0x000fe400000000ff */
[----:B------:R-:W-:Y:S01]  /*3500*/  LEA.HI.X.SX32 R21, R25, R3, 0x1, P6 ;  /* 0x0000000319157211 */ /* 0x000fe200030f0eff */
[C---:B-1----:R-:W-:Y:S01]  /*3510*/  IMAD R23, R14.reuse, 0x2, R15 ;  /* 0x000000020e177824 */ /* 0x042fe200078e020f */
[----:B------:R-:W-:Y:S01]  /*3520*/  PRMT R29, R5, 0x7773, RZ ;  /* 0x00007773051d7816 */ /* 0x000fe200000000ff */
[----:B------:R0:W-:Y:S01]  /*3530*/  @P5 STG.E.U8 desc[UR8][R18.64], R31 ;  /* 0x0000001f12005986 */ /* 0x0001e2000c101108 */
[-C--:B--2---:R-:W-:Y:S01]  /*3540*/  IADD3 R16, P5, PT, R15, R2.reuse, RZ ;  /* 0x000000020f107210 */ /* 0x084fe20007fbe0ff */
[----:B------:R-:W-:Y:S01]  /*3550*/  IMAD R25, R14, 0x2, R23 ;  /* 0x000000020e197824 */ /* 0x000fe200078e0217 */
[-C--:B------:R-:W-:Y:S01]  /*3560*/  IADD3 R22, P6, PT, R23, R2.reuse, RZ ;  /* 0x0000000217167210 */ /* 0x080fe20007fde0ff */
[----:B------:R1:W-:Y:S01]  /*3570*/  @P3 STG.E.U8 desc[UR8][R20.64], R29 ;  /* 0x0000001d14003986 */ /* 0x0003e2000c101108 */
[----:B------:R-:W-:-:S02]  /*3580*/  IADD3 R4, P3, PT, R27, R2, RZ ;  /* 0x000000021b047210 */ /* 0x000fc40007f7e0ff */
[-C--:B------:R-:W-:Y:S02]  /*3590*/  LEA.HI.X.SX32 R17, R15, R3.reuse, 0x1, P5 ;  /* 0x000000030f117211 */ /* 0x080fe400028f0eff */
[-C--:B------:R-:W-:Y:S01]  /*35a0*/  LEA.HI.X.SX32 R5, R27, R3.reuse, 0x1, P3 ;  /* 0x000000031b057211 */ /* 0x080fe200018f0eff */
[C---:B------:R-:W-:Y:S01]  /*35b0*/  IMAD R27, R14.reuse, 0x2, R25 ;  /* 0x000000020e1b7824 */ /* 0x040fe200078e0219 */
[----:B------:R-:W-:Y:S02]  /*35c0*/  ISETP.LT.AND P5, PT, R13, UR13, !P0 ;  /* 0x0000000d0d007c0c */ /* 0x000fe4000c7a1270 */
[----:B------:R-:W-:Y:S01]  /*35d0*/  LEA.HI.X.SX32 R23, R23, R3, 0x1, P6 ;  /* 0x0000000317177211 */ /* 0x000fe200030f0eff */
[----:B------:R-:W-:Y:S01]  /*35e0*/  IMAD R24, R14, 0x2, R27 ;  /* 0x000000020e187824 */ /* 0x000fe200078e021b */
[-C--:B------:R-:W-:Y:S02]  /*35f0*/  IADD3 R14, P3, PT, R27, R2.reuse, RZ ;  /* 0x000000021b0e7210 */ /* 0x080fe40007f7e0ff */
[----:B0-----:R-:W-:-:S02]  /*3600*/  IADD3 R18, P6, PT, R25, R2, RZ ;  /* 0x0000000219127210 */ /* 0x001fc40007fde0ff */
[-C--:B------:R-:W-:Y:S02]  /*3610*/  LEA.HI.X.SX32 R15, R27, R3.reuse, 0x1, P3 ;  /* 0x000000031b0f7211 */ /* 0x080fe400018f0eff */
[----:B------:R-:W-:Y:S02]  /*3620*/  ISETP.LT.AND P3, PT, R0, UR13, !P0 ;  /* 0x0000000d00007c0c */ /* 0x000fe4000c761270 */
[----:B------:R-:W-:Y:S02]  /*3630*/  ISETP.LT.AND P0, PT, R12, UR13, !P0 ;  /* 0x0000000d0c007c0c */ /* 0x000fe4000c701270 */
[----:B------:R-:W-:Y:S02]  /*3640*/  PRMT R13, R6, 0x7773, RZ ;  /* 0x00007773060d7816 */ /* 0x000fe400000000ff */
[----:B------:R-:W-:Y:S02]  /*3650*/  LEA.HI.X.SX32 R19, R25, R3, 0x1, P6 ;  /* 0x0000000319137211 */ /* 0x000fe400030f0eff */
[----:B------:R-:W-:Y:S01]  /*3660*/  PRMT R7, R7, 0x7773, RZ ;  /* 0x0000777307077816 */ /* 0x000fe200000000ff */
[----:B------:R0:W-:Y:S01]  /*3670*/  @P5 STG.E.U8 desc[UR8][R4.64], R13 ;  /* 0x0000000d04005986 */ /* 0x0001e2000c101108 */
[----:B------:R-:W-:-:S02]  /*3680*/  PRMT R25, R8, 0x7773, RZ ;  /* 0x0000777308197816 */ /* 0x000fc400000000ff */
[----:B-1----:R-:W-:Y:S01]  /*3690*/  PRMT R21, R9, 0x7773, RZ ;  /* 0x0000777309157816 */ /* 0x002fe200000000ff */
[----:B------:R0:W-:Y:S01]  /*36a0*/  @P4 STG.E.U8 desc[UR8][R16.64], R7 ;  /* 0x0000000710004986 */ /* 0x0001e2000c101108 */
[----:B------:R-:W-:Y:S02]  /*36b0*/  PRMT R9, R10, 0x7773, RZ ;  /* 0x000077730a097816 */ /* 0x000fe400000000ff */
[C---:B------:R-:W-:Y:S01]  /*36c0*/  IADD3 R2, P6, PT, R24.reuse, R2, RZ ;  /* 0x0000000218027210 */ /* 0x040fe20007fde0ff */
[----:B------:R0:W-:Y:S01]  /*36d0*/  @P3 STG.E.U8 desc[UR8][R22.64], R25 ;  /* 0x0000001916003986 */ /* 0x0001e2000c101108 */
[----:B------:R-:W-:Y:S02]  /*36e0*/  PRMT R11, R11, 0x7773, RZ ;  /* 0x000077730b0b7816 */ /* 0x000fe400000000ff */
[----:B------:R-:W-:Y:S01]  /*36f0*/  LEA.HI.X.SX32 R3, R24, R3, 0x1, P6 ;  /* 0x0000000318037211 */ /* 0x000fe200030f0eff */
[----:B------:R0:W-:Y:S04]  /*3700*/  @P2 STG.E.U8 desc[UR8][R18.64], R21 ;  /* 0x0000001512002986 */ /* 0x0001e8000c101108 */
[----:B------:R0:W-:Y:S01]  /*3710*/  @P1 STG.E.U8 desc[UR8][R14.64], R9 ;  /* 0x000000090e001986 */ /* 0x0001e2000c101108 */
[----:B------:R-:W-:Y:S05]  /*3720*/  @!P0 EXIT ;  /* 0x000000000000894d */ /* 0x000fea0003800000 */
[----:B------:R-:W-:Y:S01]  /*3730*/  STG.E.U8 desc[UR8][R2.64], R11 ;  /* 0x0000000b02007986 */ /* 0x000fe2000c101108 */
[----:B------:R-:W-:Y:S05]  /*3740*/  EXIT ;  /* 0x000000000000794d */ /* 0x000fea0003800000 */
.L_x_3:
[----:B------:R-:W-:-:S00]  /*3750*/  BRA `(.L_x_3) ;  /* 0xfffffffc00fc7947 */ /* 0x000fc0000383ffff */
[----:B------:R-:W-:-:S00]  /*3760*/  NOP ;  /* 0x0000000000007918 */ /* 0x000fc00000000000 */
        /* <DEDUP_REMOVED lines=9> */
.L_x_4:


//--------------------- .nv.shared.matmul_kernel  --------------------------
	.section	.nv.shared.matmul_kernel,"aw",@nobits
	.sectionflags	@""
	.align	16
	.zero		1024


//--------------------- .nv.shared.reserved.0     --------------------------
	.section	.nv.shared.reserved.0,"aw",@nobits
	.weak		__nv_reservedSMEM_offset_0_alias
	.size		__nv_reservedSMEM_offset_0_alias, 0, 64
	.other		__nv_reservedSMEM_offset_0_alias,@"STO_CUDA_RESERVED_SHARED STV_DEFAULT"
__nv_reservedSMEM_offset_0_alias:
	.zero		0
	.zero		64


//--------------------- .nv.constant0.matmul_kernel --------------------------
	.section	.nv.constant0.matmul_kernel,"a",@progbits
	.sectionflags	@""
	.align	4
.nv.constant0.matmul_kernel:
	.zero		976


//--------------------- SYMBOLS --------------------------

	.type		.nv.reservedSmem.offset0,@object
	.size		.nv.reservedSmem.offset0,0x4
	.type		.nv.reservedSmem.cap,@object
	.size		.nv.reservedSmem.cap,0x4
